	.target	sm_103a

	.elftype	@"ET_EXEC"


//--------------------- .note.nv.tkinfo           --------------------------
	.section	.note.nv.tkinfo,"",@"SHT_NOTE"
	.sectionflags	@"SHF_NOTE_NV_TKINFO"
	.tkinfo
        /*0018*/ 	.word	0x00000002
        /*0030*/ 	.string	""
        /*0030*/ 	.string	"ptxas"
        /*0030*/ 	.string	"Cuda compilation tools, release 13.0, V13.0.88"
        /*0030*/ 	.string	"Build cuda_13.0.r13.0/compiler.36424714_0"
        /*0030*/ 	.string	"-arch sm_103a -m 64 "



//--------------------- .note.nv.cuinfo           --------------------------
	.section	.note.nv.cuinfo,"",@"SHT_NOTE"
	.sectionflags	@"SHF_NOTE_NV_CUINFO"
        /*0018*/ 	.short	0x0002
        /*001a*/ 	.short	0x0067
        /*001c*/ 	.short	0x0082
	.zero		2


//--------------------- .nv.info                  --------------------------
	.section	.nv.info,"",@"SHT_CUDA_INFO"
	.align	4


	//----- nvinfo : EIATTR_REGCOUNT
	.align		4
        /*0000*/ 	.byte	0x04, 0x2f
        /*0002*/ 	.short	(.L_12 - .L_11)
	.align		4
.L_11:
        /*0004*/ 	.word	index@(_ZN7cutlass13device_kernelIN5flash11enable_sm90INS1_16FlashAttnFwdSm90INS1_25CollectiveMainloopFwdSm90ILi2EN4cute5tupleIJNS5_1CILi1EEES8_S8_EEENS6_IJNS7_ILi128EEENS7_ILi96EEENS7_ILi64EEEEEELi256ENS_6half_tEfNS_4arch4Sm90ELb1ELb0ELb1ELb1ELb1ELb1ELb1ELb1ELb0ELb1ELb0ELb0EEENS1_21CollectiveEpilogueFwdINS6_IJSA_NS7_ILi256EEESB_EEES9_SE_SG_Li256ELb1ELb1ELb0ELb0EEENS1_36VarlenDynamicPersistentTileSchedulerILi128ELi96ELi256ELi128ELb0ELb1ELb1ELb1ELb1ELb1EEEEEEEEEvNT_6ParamsE)
        /*0008*/ 	.word	0x00000004


	//----- nvinfo : EIATTR_FRAME_SIZE
	.align		4
.L_12:
        /*000c*/ 	.byte	0x04, 0x11
        /*000e*/ 	.short	(.L_14 - .L_13)
	.align		4
.L_13:
        /*0010*/ 	.word	index@(_ZN7cutlass13device_kernelIN5flash11enable_sm90INS1_16FlashAttnFwdSm90INS1_25CollectiveMainloopFwdSm90ILi2EN4cute5tupleIJNS5_1CILi1EEES8_S8_EEENS6_IJNS7_ILi128EEENS7_ILi96EEENS7_ILi64EEEEEELi256ENS_6half_tEfNS_4arch4Sm90ELb1ELb0ELb1ELb1ELb1ELb1ELb1ELb1ELb0ELb1ELb0ELb0EEENS1_21CollectiveEpilogueFwdINS6_IJSA_NS7_ILi256EEESB_EEES9_SE_SG_Li256ELb1ELb1ELb0ELb0EEENS1_36VarlenDynamicPersistentTileSchedulerILi128ELi96ELi256ELi128ELb0ELb1ELb1ELb1ELb1ELb1EEEEEEEEEvNT_6ParamsE)
        /*0014*/ 	.word	0x00000000


	//----- nvinfo : EIATTR_REGCOUNT
	.align		4
.L_14:
        /*0018*/ 	.byte	0x04, 0x2f
        /*001a*/ 	.short	(.L_16 - .L_15)
	.align		4
.L_15:
        /*001c*/ 	.word	index@(_ZN7cutlass13device_kernelIN5flash11enable_sm90INS1_16FlashAttnFwdSm90INS1_25CollectiveMainloopFwdSm90ILi2EN4cute5tupleIJNS5_1CILi1EEES8_S8_EEENS6_IJNS7_ILi128EEENS7_ILi96EEENS7_ILi64EEEEEELi256ENS_6half_tEfNS_4arch4Sm90ELb1ELb0ELb1ELb1ELb1ELb0ELb1ELb1ELb0ELb1ELb0ELb0EEENS1_21CollectiveEpilogueFwdINS6_IJSA_NS7_ILi256EEESB_EEES9_SE_SG_Li256ELb1ELb1ELb0ELb0EEENS1_36VarlenDynamicPersistentTileSchedulerILi128ELi96ELi256ELi128ELb0ELb1ELb1ELb1ELb1ELb1EEEEEEEEEvNT_6ParamsE)
        /*0020*/ 	.word	0x00000004


	//----- nvinfo : EIATTR_FRAME_SIZE
	.align		4
.L_16:
        /*0024*/ 	.byte	0x04, 0x11
        /*0026*/ 	.short	(.L_18 - .L_17)
	.align		4
.L_17:
        /*0028*/ 	.word	index@(_ZN7cutlass13device_kernelIN5flash11enable_sm90INS1_16FlashAttnFwdSm90INS1_25CollectiveMainloopFwdSm90ILi2EN4cute5tupleIJNS5_1CILi1EEES8_S8_EEENS6_IJNS7_ILi128EEENS7_ILi96EEENS7_ILi64EEEEEELi256ENS_6half_tEfNS_4arch4Sm90ELb1ELb0ELb1ELb1ELb1ELb0ELb1ELb1ELb0ELb1ELb0ELb0EEENS1_21CollectiveEpilogueFwdINS6_IJSA_NS7_ILi256EEESB_EEES9_SE_SG_Li256ELb1ELb1ELb0ELb0EEENS1_36VarlenDynamicPersistentTileSchedulerILi128ELi96ELi256ELi128ELb0ELb1ELb1ELb1ELb1ELb1EEEEEEEEEvNT_6ParamsE)
        /*002c*/ 	.word	0x00000000


	//----- nvinfo : EIATTR_REGCOUNT
	.align		4
.L_18:
        /*0030*/ 	.byte	0x04, 0x2f
        /*0032*/ 	.short	(.L_20 - .L_19)
	.align		4
.L_19:
        /*0034*/ 	.word	index@(_ZN7cutlass13device_kernelIN5flash11enable_sm90INS1_16FlashAttnFwdSm90INS1_25CollectiveMainloopFwdSm90ILi2EN4cute5tupleIJNS5_1CILi1EEES8_S8_EEENS6_IJNS7_ILi128EEENS7_ILi96EEENS7_ILi64EEEEEELi256ENS_6half_tEfNS_4arch4Sm90ELb1ELb0ELb1ELb1ELb1ELb1ELb0ELb1ELb0ELb1ELb0ELb0EEENS1_21CollectiveEpilogueFwdINS6_IJSA_NS7_ILi256EEESB_EEES9_SE_SG_Li256ELb1ELb1ELb0ELb0EEENS1_36VarlenDynamicPersistentTileSchedulerILi128ELi96ELi256ELi128ELb0ELb1ELb1ELb1ELb1ELb1EEEEEEEEEvNT_6ParamsE)
        /*0038*/ 	.word	0x00000004


	//----- nvinfo : EIATTR_FRAME_SIZE
	.align		4
.L_20:
        /*003c*/ 	.byte	0x04, 0x11
        /*003e*/ 	.short	(.L_22 - .L_21)
	.align		4
.L_21:
        /*0040*/ 	.word	index@(_ZN7cutlass13device_kernelIN5flash11enable_sm90INS1_16FlashAttnFwdSm90INS1_25CollectiveMainloopFwdSm90ILi2EN4cute5tupleIJNS5_1CILi1EEES8_S8_EEENS6_IJNS7_ILi128EEENS7_ILi96EEENS7_ILi64EEEEEELi256ENS_6half_tEfNS_4arch4Sm90ELb1ELb0ELb1ELb1ELb1ELb1ELb0ELb1ELb0ELb1ELb0ELb0EEENS1_21CollectiveEpilogueFwdINS6_IJSA_NS7_ILi256EEESB_EEES9_SE_SG_Li256ELb1ELb1ELb0ELb0EEENS1_36VarlenDynamicPersistentTileSchedulerILi128ELi96ELi256ELi128ELb0ELb1ELb1ELb1ELb1ELb1EEEEEEEEEvNT_6ParamsE)
        /*0044*/ 	.word	0x00000000


	//----- nvinfo : EIATTR_REGCOUNT
	.align		4
.L_22:
        /*0048*/ 	.byte	0x04, 0x2f
        /*004a*/ 	.short	(.L_24 - .L_23)
	.align		4
.L_23:
        /*004c*/ 	.word	index@(_ZN7cutlass13device_kernelIN5flash11enable_sm90INS1_16FlashAttnFwdSm90INS1_25CollectiveMainloopFwdSm90ILi2EN4cute5tupleIJNS5_1CILi1EEES8_S8_EEENS6_IJNS7_ILi128EEENS7_ILi96EEENS7_ILi64EEEEEELi256ENS_6half_tEfNS_4arch4Sm90ELb1ELb0ELb1ELb1ELb1ELb0ELb0ELb1ELb0ELb1ELb0ELb0EEENS1_21CollectiveEpilogueFwdINS6_IJSA_NS7_ILi256EEESB_EEES9_SE_SG_Li256ELb1ELb1ELb0ELb0EEENS1_36VarlenDynamicPersistentTileSchedulerILi128ELi96ELi256ELi128ELb0ELb1ELb1ELb1ELb1ELb1EEEEEEEEEvNT_6ParamsE)
        /*0050*/ 	.word	0x00000004


	//----- nvinfo : EIATTR_FRAME_SIZE
	.align		4
.L_24:
        /*0054*/ 	.byte	0x04, 0x11
        /*0056*/ 	.short	(.L_26 - .L_25)
	.align		4
.L_25:
        /*0058*/ 	.word	index@(_ZN7cutlass13device_kernelIN5flash11enable_sm90INS1_16FlashAttnFwdSm90INS1_25CollectiveMainloopFwdSm90ILi2EN4cute5tupleIJNS5_1CILi1EEES8_S8_EEENS6_IJNS7_ILi128EEENS7_ILi96EEENS7_ILi64EEEEEELi256ENS_6half_tEfNS_4arch4Sm90ELb1ELb0ELb1ELb1ELb1ELb0ELb0ELb1ELb0ELb1ELb0ELb0EEENS1_21CollectiveEpilogueFwdINS6_IJSA_NS7_ILi256EEESB_EEES9_SE_SG_Li256ELb1ELb1ELb0ELb0EEENS1_36VarlenDynamicPersistentTileSchedulerILi128ELi96ELi256ELi128ELb0ELb1ELb1ELb1ELb1ELb1EEEEEEEEEvNT_6ParamsE)
        /*005c*/ 	.word	0x00000000


	//----- nvinfo : EIATTR_REGCOUNT
	.align		4
.L_26:
        /*0060*/ 	.byte	0x04, 0x2f
        /*0062*/ 	.short	(.L_28 - .L_27)
	.align		4
.L_27:
        /*0064*/ 	.word	index@(_ZN7cutlass13device_kernelIN5flash11enable_sm90INS1_16FlashAttnFwdSm90INS1_25CollectiveMainloopFwdSm90ILi2EN4cute5tupleIJNS5_1CILi1EEES8_S8_EEENS6_IJNS7_ILi128EEENS7_ILi96EEENS7_ILi64EEEEEELi256ENS_6half_tEfNS_4arch4Sm90ELb1ELb0ELb1ELb0ELb1ELb0ELb1ELb1ELb0ELb1ELb0ELb0EEENS1_21CollectiveEpilogueFwdINS6_IJSA_NS7_ILi256EEESB_EEES9_SE_SG_Li256ELb0ELb1ELb0ELb0EEENS1_30DynamicPersistentTileSchedulerILi256ELi128ELb0ELb1ELb1EEEEEEEEEvNT_6ParamsE)
        /*0068*/ 	.word	0x00000004


	//----- nvinfo : EIATTR_FRAME_SIZE
	.align		4
.L_28:
        /*006c*/ 	.byte	0x04, 0x11
        /*006e*/ 	.short	(.L_30 - .L_29)
	.align		4
.L_29:
        /*0070*/ 	.word	index@(_ZN7cutlass13device_kernelIN5flash11enable_sm90INS1_16FlashAttnFwdSm90INS1_25CollectiveMainloopFwdSm90ILi2EN4cute5tupleIJNS5_1CILi1EEES8_S8_EEENS6_IJNS7_ILi128EEENS7_ILi96EEENS7_ILi64EEEEEELi256ENS_6half_tEfNS_4arch4Sm90ELb1ELb0ELb1ELb0ELb1ELb0ELb1ELb1ELb0ELb1ELb0ELb0EEENS1_21CollectiveEpilogueFwdINS6_IJSA_NS7_ILi256EEESB_EEES9_SE_SG_Li256ELb0ELb1ELb0ELb0EEENS1_30DynamicPersistentTileSchedulerILi256ELi128ELb0ELb1ELb1EEEEEEEEEvNT_6ParamsE)
        /*0074*/ 	.word	0x00000000


	//----- nvinfo : EIATTR_REGCOUNT
	.align		4
.L_30:
        /*0078*/ 	.byte	0x04, 0x2f
        /*007a*/ 	.short	(.L_32 - .L_31)
	.align		4
.L_31:
        /*007c*/ 	.word	index@(_ZN7cutlass13device_kernelIN5flash11enable_sm90INS1_16FlashAttnFwdSm90INS1_25CollectiveMainloopFwdSm90ILi2EN4cute5tupleIJNS5_1CILi1EEES8_S8_EEENS6_IJNS7_ILi128EEENS7_ILi96EEENS7_ILi64EEEEEELi256ENS_6half_tEfNS_4arch4Sm90ELb1ELb0ELb1ELb0ELb1ELb0ELb0ELb1ELb0ELb1ELb0ELb0EEENS1_21CollectiveEpilogueFwdINS6_IJSA_NS7_ILi256EEESB_EEES9_SE_SG_Li256ELb0ELb1ELb0ELb0EEENS1_30DynamicPersistentTileSchedulerILi256ELi128ELb0ELb1ELb1EEEEEEEEEvNT_6ParamsE)
        /*0080*/ 	.word	0x00000004


	//----- nvinfo : EIATTR_FRAME_SIZE
	.align		4
.L_32:
        /*0084*/ 	.byte	0x04, 0x11
        /*0086*/ 	.short	(.L_34 - .L_33)
	.align		4
.L_33:
        /*0088*/ 	.word	index@(_ZN7cutlass13device_kernelIN5flash11enable_sm90INS1_16FlashAttnFwdSm90INS1_25CollectiveMainloopFwdSm90ILi2EN4cute5tupleIJNS5_1CILi1EEES8_S8_EEENS6_IJNS7_ILi128EEENS7_ILi96EEENS7_ILi64EEEEEELi256ENS_6half_tEfNS_4arch4Sm90ELb1ELb0ELb1ELb0ELb1ELb0ELb0ELb1ELb0ELb1ELb0ELb0EEENS1_21CollectiveEpilogueFwdINS6_IJSA_NS7_ILi256EEESB_EEES9_SE_SG_Li256ELb0ELb1ELb0ELb0EEENS1_30DynamicPersistentTileSchedulerILi256ELi128ELb0ELb1ELb1EEEEEEEEEvNT_6ParamsE)
        /*008c*/ 	.word	0x00000000


	//----- nvinfo : EIATTR_REGCOUNT
	.align		4
.L_34:
        /*0090*/ 	.byte	0x04, 0x2f
        /*0092*/ 	.short	(.L_36 - .L_35)
	.align		4
.L_35:
        /*0094*/ 	.word	index@(_ZN7cutlass13device_kernelIN5flash11enable_sm90INS1_16FlashAttnFwdSm90INS1_25CollectiveMainloopFwdSm90ILi2EN4cute5tupleIJNS5_1CILi1EEES8_S8_EEENS6_IJNS7_ILi128EEENS7_ILi96EEENS7_ILi64EEEEEELi256ENS_6half_tEfNS_4arch4Sm90ELb0ELb1ELb1ELb1ELb1ELb1ELb1ELb1ELb0ELb1ELb0ELb0EEENS1_21CollectiveEpilogueFwdINS6_IJSA_NS7_ILi256EEESB_EEES9_SE_SG_Li256ELb1ELb1ELb0ELb0EEENS1_36VarlenDynamicPersistentTileSchedulerILi128ELi96ELi256ELi128ELb0ELb1ELb1ELb1ELb0ELb1EEEEEEEEEvNT_6ParamsE)
        /*0098*/ 	.word	0x00000004


	//----- nvinfo : EIATTR_FRAME_SIZE
	.align		4
.L_36:
        /*009c*/ 	.byte	0x04, 0x11
        /*009e*/ 	.short	(.L_38 - .L_37)
	.align		4
.L_37:
        /*00a0*/ 	.word	index@(_ZN7cutlass13device_kernelIN5flash11enable_sm90INS1_16FlashAttnFwdSm90INS1_25CollectiveMainloopFwdSm90ILi2EN4cute5tupleIJNS5_1CILi1EEES8_S8_EEENS6_IJNS7_ILi128EEENS7_ILi96EEENS7_ILi64EEEEEELi256ENS_6half_tEfNS_4arch4Sm90ELb0ELb1ELb1ELb1ELb1ELb1ELb1ELb1ELb0ELb1ELb0ELb0EEENS1_21CollectiveEpilogueFwdINS6_IJSA_NS7_ILi256EEESB_EEES9_SE_SG_Li256ELb1ELb1ELb0ELb0EEENS1_36VarlenDynamicPersistentTileSchedulerILi128ELi96ELi256ELi128ELb0ELb1ELb1ELb1ELb0ELb1EEEEEEEEEvNT_6ParamsE)
        /*00a4*/ 	.word	0x00000000


	//----- nvinfo : EIATTR_REGCOUNT
	.align		4
.L_38:
        /*00a8*/ 	.byte	0x04, 0x2f
        /*00aa*/ 	.short	(.L_40 - .L_39)
	.align		4
.L_39:
        /*00ac*/ 	.word	index@(_ZN7cutlass13device_kernelIN5flash11enable_sm90INS1_16FlashAttnFwdSm90INS1_25CollectiveMainloopFwdSm90ILi2EN4cute5tupleIJNS5_1CILi1EEES8_S8_EEENS6_IJNS7_ILi128EEENS7_ILi96EEENS7_ILi64EEEEEELi256ENS_6half_tEfNS_4arch4Sm90ELb0ELb1ELb1ELb1ELb1ELb0ELb1ELb1ELb0ELb1ELb0ELb0EEENS1_21CollectiveEpilogueFwdINS6_IJSA_NS7_ILi256EEESB_EEES9_SE_SG_Li256ELb1ELb1ELb0ELb0EEENS1_36VarlenDynamicPersistentTileSchedulerILi128ELi96ELi256ELi128ELb0ELb1ELb1ELb1ELb0ELb1EEEEEEEEEvNT_6ParamsE)
        /*00b0*/ 	.word	0x00000004


	//----- nvinfo : EIATTR_FRAME_SIZE
	.align		4
.L_40:
        /*00b4*/ 	.byte	0x04, 0x11
        /*00b6*/ 	.short	(.L_42 - .L_41)
	.align		4
.L_41:
        /*00b8*/ 	.word	index@(_ZN7cutlass13device_kernelIN5flash11enable_sm90INS1_16FlashAttnFwdSm90INS1_25CollectiveMainloopFwdSm90ILi2EN4cute5tupleIJNS5_1CILi1EEES8_S8_EEENS6_IJNS7_ILi128EEENS7_ILi96EEENS7_ILi64EEEEEELi256ENS_6half_tEfNS_4arch4Sm90ELb0ELb1ELb1ELb1ELb1ELb0ELb1ELb1ELb0ELb1ELb0ELb0EEENS1_21CollectiveEpilogueFwdINS6_IJSA_NS7_ILi256EEESB_EEES9_SE_SG_Li256ELb1ELb1ELb0ELb0EEENS1_36VarlenDynamicPersistentTileSchedulerILi128ELi96ELi256ELi128ELb0ELb1ELb1ELb1ELb0ELb1EEEEEEEEEvNT_6ParamsE)
        /*00bc*/ 	.word	0x00000000


	//----- nvinfo : EIATTR_REGCOUNT
	.align		4
.L_42:
        /*00c0*/ 	.byte	0x04, 0x2f
        /*00c2*/ 	.short	(.L_44 - .L_43)
	.align		4
.L_43:
        /*00c4*/ 	.word	index@(_ZN7cutlass13device_kernelIN5flash11enable_sm90INS1_16FlashAttnFwdSm90INS1_25CollectiveMainloopFwdSm90ILi2EN4cute5tupleIJNS5_1CILi1EEES8_S8_EEENS6_IJNS7_ILi128EEENS7_ILi96EEENS7_ILi64EEEEEELi256ENS_6half_tEfNS_4arch4Sm90ELb0ELb1ELb1ELb1ELb1ELb1ELb0ELb1ELb0ELb1ELb0ELb0EEENS1_21CollectiveEpilogueFwdINS6_IJSA_NS7_ILi256EEESB_EEES9_SE_SG_Li256ELb1ELb1ELb0ELb0EEENS1_36VarlenDynamicPersistentTileSchedulerILi128ELi96ELi256ELi128ELb0ELb1ELb1ELb1ELb0ELb1EEEEEEEEEvNT_6ParamsE)
        /*00c8*/ 	.word	0x00000004


	//----- nvinfo : EIATTR_FRAME_SIZE
	.align		4
.L_44:
        /*00cc*/ 	.byte	0x04, 0x11
        /*00ce*/ 	.short	(.L_46 - .L_45)
	.align		4
.L_45:
        /*00d0*/ 	.word	index@(_ZN7cutlass13device_kernelIN5flash11enable_sm90INS1_16FlashAttnFwdSm90INS1_25CollectiveMainloopFwdSm90ILi2EN4cute5tupleIJNS5_1CILi1EEES8_S8_EEENS6_IJNS7_ILi128EEENS7_ILi96EEENS7_ILi64EEEEEELi256ENS_6half_tEfNS_4arch4Sm90ELb0ELb1ELb1ELb1ELb1ELb1ELb0ELb1ELb0ELb1ELb0ELb0EEENS1_21CollectiveEpilogueFwdINS6_IJSA_NS7_ILi256EEESB_EEES9_SE_SG_Li256ELb1ELb1ELb0ELb0EEENS1_36VarlenDynamicPersistentTileSchedulerILi128ELi96ELi256ELi128ELb0ELb1ELb1ELb1ELb0ELb1EEEEEEEEEvNT_6ParamsE)
        /*00d4*/ 	.word	0x00000000


	//----- nvinfo : EIATTR_REGCOUNT
	.align		4
.L_46:
        /*00d8*/ 	.byte	0x04, 0x2f
        /*00da*/ 	.short	(.L_48 - .L_47)
	.align		4
.L_47:
        /*00dc*/ 	.word	index@(_ZN7cutlass13device_kernelIN5flash11enable_sm90INS1_16FlashAttnFwdSm90INS1_25CollectiveMainloopFwdSm90ILi2EN4cute5tupleIJNS5_1CILi1EEES8_S8_EEENS6_IJNS7_ILi128EEENS7_ILi96EEENS7_ILi64EEEEEELi256ENS_6half_tEfNS_4arch4Sm90ELb0ELb1ELb1ELb1ELb1ELb0ELb0ELb1ELb0ELb1ELb0ELb0EEENS1_21CollectiveEpilogueFwdINS6_IJSA_NS7_ILi256EEESB_EEES9_SE_SG_Li256ELb1ELb1ELb0ELb0EEENS1_36VarlenDynamicPersistentTileSchedulerILi128ELi96ELi256ELi128ELb0ELb1ELb1ELb1ELb0ELb1EEEEEEEEEvNT_6ParamsE)
        /*00e0*/ 	.word	0x00000004


	//----- nvinfo : EIATTR_FRAME_SIZE
	.align		4
.L_48:
        /*00e4*/ 	.byte	0x04, 0x11
        /*00e6*/ 	.short	(.L_50 - .L_49)
	.align		4
.L_49:
        /*00e8*/ 	.word	index@(_ZN7cutlass13device_kernelIN5flash11enable_sm90INS1_16FlashAttnFwdSm90INS1_25CollectiveMainloopFwdSm90ILi2EN4cute5tupleIJNS5_1CILi1EEES8_S8_EEENS6_IJNS7_ILi128EEENS7_ILi96EEENS7_ILi64EEEEEELi256ENS_6half_tEfNS_4arch4Sm90ELb0ELb1ELb1ELb1ELb1ELb0ELb0ELb1ELb0ELb1ELb0ELb0EEENS1_21CollectiveEpilogueFwdINS6_IJSA_NS7_ILi256EEESB_EEES9_SE_SG_Li256ELb1ELb1ELb0ELb0EEENS1_36VarlenDynamicPersistentTileSchedulerILi128ELi96ELi256ELi128ELb0ELb1ELb1ELb1ELb0ELb1EEEEEEEEEvNT_6ParamsE)
        /*00ec*/ 	.word	0x00000000


	//----- nvinfo : EIATTR_REGCOUNT
	.align		4
.L_50:
        /*00f0*/ 	.byte	0x04, 0x2f
        /*00f2*/ 	.short	(.L_52 - .L_51)
	.align		4
.L_51:
        /*00f4*/ 	.word	index@(_ZN7cutlass13device_kernelIN5flash11enable_sm90INS1_16FlashAttnFwdSm90INS1_25CollectiveMainloopFwdSm90ILi2EN4cute5tupleIJNS5_1CILi1EEES8_S8_EEENS6_IJNS7_ILi128EEENS7_ILi96EEENS7_ILi64EEEEEELi256ENS_6half_tEfNS_4arch4Sm90ELb0ELb1ELb1ELb0ELb1ELb0ELb1ELb1ELb0ELb1ELb0ELb0EEENS1_21CollectiveEpilogueFwdINS6_IJSA_NS7_ILi256EEESB_EEES9_SE_SG_Li256ELb0ELb1ELb0ELb0EEENS1_30DynamicPersistentTileSchedulerILi256ELi128ELb0ELb1ELb1EEEEEEEEEvNT_6ParamsE)
        /*00f8*/ 	.word	0x00000004


	//----- nvinfo : EIATTR_FRAME_SIZE
	.align		4
.L_52:
        /*00fc*/ 	.byte	0x04, 0x11
        /*00fe*/ 	.short	(.L_54 - .L_53)
	.align		4
.L_53:
        /*0100*/ 	.word	index@(_ZN7cutlass13device_kernelIN5flash11enable_sm90INS1_16FlashAttnFwdSm90INS1_25CollectiveMainloopFwdSm90ILi2EN4cute5tupleIJNS5_1CILi1EEES8_S8_EEENS6_IJNS7_ILi128EEENS7_ILi96EEENS7_ILi64EEEEEELi256ENS_6half_tEfNS_4arch4Sm90ELb0ELb1ELb1ELb0ELb1ELb0ELb1ELb1ELb0ELb1ELb0ELb0EEENS1_21CollectiveEpilogueFwdINS6_IJSA_NS7_ILi256EEESB_EEES9_SE_SG_Li256ELb0ELb1ELb0ELb0EEENS1_30DynamicPersistentTileSchedulerILi256ELi128ELb0ELb1ELb1EEEEEEEEEvNT_6ParamsE)
        /*0104*/ 	.word	0x00000000


	//----- nvinfo : EIATTR_REGCOUNT
	.align		4
.L_54:
        /*0108*/ 	.byte	0x04, 0x2f
        /*010a*/ 	.short	(.L_56 - .L_55)
	.align		4
.L_55:
        /*010c*/ 	.word	index@(_ZN7cutlass13device_kernelIN5flash11enable_sm90INS1_16FlashAttnFwdSm90INS1_25CollectiveMainloopFwdSm90ILi2EN4cute5tupleIJNS5_1CILi1EEES8_S8_EEENS6_IJNS7_ILi128EEENS7_ILi96EEENS7_ILi64EEEEEELi256ENS_6half_tEfNS_4arch4Sm90ELb0ELb1ELb1ELb0ELb1ELb0ELb0ELb1ELb0ELb1ELb0ELb0EEENS1_21CollectiveEpilogueFwdINS6_IJSA_NS7_ILi256EEESB_EEES9_SE_SG_Li256ELb0ELb1ELb0ELb0EEENS1_30DynamicPersistentTileSchedulerILi256ELi128ELb0ELb1ELb1EEEEEEEEEvNT_6ParamsE)
        /*0110*/ 	.word	0x00000004


	//----- nvinfo : EIATTR_FRAME_SIZE
	.align		4
.L_56:
        /*0114*/ 	.byte	0x04, 0x11
        /*0116*/ 	.short	(.L_58 - .L_57)
	.align		4
.L_57:
        /*0118*/ 	.word	index@(_ZN7cutlass13device_kernelIN5flash11enable_sm90INS1_16FlashAttnFwdSm90INS1_25CollectiveMainloopFwdSm90ILi2EN4cute5tupleIJNS5_1CILi1EEES8_S8_EEENS6_IJNS7_ILi128EEENS7_ILi96EEENS7_ILi64EEEEEELi256ENS_6half_tEfNS_4arch4Sm90ELb0ELb1ELb1ELb0ELb1ELb0ELb0ELb1ELb0ELb1ELb0ELb0EEENS1_21CollectiveEpilogueFwdINS6_IJSA_NS7_ILi256EEESB_EEES9_SE_SG_Li256ELb0ELb1ELb0ELb0EEENS1_30DynamicPersistentTileSchedulerILi256ELi128ELb0ELb1ELb1EEEEEEEEEvNT_6ParamsE)
        /*011c*/ 	.word	0x00000000


	//----- nvinfo : EIATTR_REGCOUNT
	.align		4
.L_58:
        /*0120*/ 	.byte	0x04, 0x2f
        /*0122*/ 	.short	(.L_60 - .L_59)
	.align		4
.L_59:
        /*0124*/ 	.word	index@(_ZN7cutlass13device_kernelIN5flash11enable_sm90INS1_16FlashAttnFwdSm90INS1_25CollectiveMainloopFwdSm90ILi2EN4cute5tupleIJNS5_1CILi1EEES8_S8_EEENS6_IJNS7_ILi128EEENS7_ILi96EEENS7_ILi64EEEEEELi256ENS_6half_tEfNS_4arch4Sm90ELb0ELb0ELb1ELb1ELb1ELb1ELb1ELb1ELb0ELb1ELb0ELb0EEENS1_21CollectiveEpilogueFwdINS6_IJSA_NS7_ILi256EEESB_EEES9_SE_SG_Li256ELb1ELb1ELb0ELb0EEENS1_36VarlenDynamicPersistentTileSchedulerILi128ELi96ELi256ELi128ELb0ELb1ELb1ELb0ELb1ELb1EEEEEEEEEvNT_6ParamsE)
        /*0128*/ 	.word	0x00000004


	//----- nvinfo : EIATTR_FRAME_SIZE
	.align		4
.L_60:
        /*012c*/ 	.byte	0x04, 0x11
        /*012e*/ 	.short	(.L_62 - .L_61)
	.align		4
.L_61:
        /*0130*/ 	.word	index@(_ZN7cutlass13device_kernelIN5flash11enable_sm90INS1_16FlashAttnFwdSm90INS1_25CollectiveMainloopFwdSm90ILi2EN4cute5tupleIJNS5_1CILi1EEES8_S8_EEENS6_IJNS7_ILi128EEENS7_ILi96EEENS7_ILi64EEEEEELi256ENS_6half_tEfNS_4arch4Sm90ELb0ELb0ELb1ELb1ELb1ELb1ELb1ELb1ELb0ELb1ELb0ELb0EEENS1_21CollectiveEpilogueFwdINS6_IJSA_NS7_ILi256EEESB_EEES9_SE_SG_Li256ELb1ELb1ELb0ELb0EEENS1_36VarlenDynamicPersistentTileSchedulerILi128ELi96ELi256ELi128ELb0ELb1ELb1ELb0ELb1ELb1EEEEEEEEEvNT_6ParamsE)
        /*0134*/ 	.word	0x00000000


	//----- nvinfo : EIATTR_REGCOUNT
	.align		4
.L_62:
        /*0138*/ 	.byte	0x04, 0x2f
        /*013a*/ 	.short	(.L_64 - .L_63)
	.align		4
.L_63:
        /*013c*/ 	.word	index@(_ZN7cutlass13device_kernelIN5flash11enable_sm90INS1_16FlashAttnFwdSm90INS1_25CollectiveMainloopFwdSm90ILi2EN4cute5tupleIJNS5_1CILi1EEES8_S8_EEENS6_IJNS7_ILi128EEENS7_ILi96EEENS7_ILi64EEEEEELi256ENS_6half_tEfNS_4arch4Sm90ELb0ELb0ELb1ELb1ELb1ELb0ELb1ELb1ELb0ELb1ELb0ELb0EEENS1_21CollectiveEpilogueFwdINS6_IJSA_NS7_ILi256EEESB_EEES9_SE_SG_Li256ELb1ELb1ELb0ELb0EEENS1_36VarlenDynamicPersistentTileSchedulerILi128ELi96ELi256ELi128ELb0ELb1ELb1ELb0ELb1ELb1EEEEEEEEEvNT_6ParamsE)
        /*0140*/ 	.word	0x00000004


	//----- nvinfo : EIATTR_FRAME_SIZE
	.align		4
.L_64:
        /*0144*/ 	.byte	0x04, 0x11
        /*0146*/ 	.short	(.L_66 - .L_65)
	.align		4
.L_65:
        /*0148*/ 	.word	index@(_ZN7cutlass13device_kernelIN5flash11enable_sm90INS1_16FlashAttnFwdSm90INS1_25CollectiveMainloopFwdSm90ILi2EN4cute5tupleIJNS5_1CILi1EEES8_S8_EEENS6_IJNS7_ILi128EEENS7_ILi96EEENS7_ILi64EEEEEELi256ENS_6half_tEfNS_4arch4Sm90ELb0ELb0ELb1ELb1ELb1ELb0ELb1ELb1ELb0ELb1ELb0ELb0EEENS1_21CollectiveEpilogueFwdINS6_IJSA_NS7_ILi256EEESB_EEES9_SE_SG_Li256ELb1ELb1ELb0ELb0EEENS1_36VarlenDynamicPersistentTileSchedulerILi128ELi96ELi256ELi128ELb0ELb1ELb1ELb0ELb1ELb1EEEEEEEEEvNT_6ParamsE)
        /*014c*/ 	.word	0x00000000


	//----- nvinfo : EIATTR_REGCOUNT
	.align		4
.L_66:
        /*0150*/ 	.byte	0x04, 0x2f
        /*0152*/ 	.short	(.L_68 - .L_67)
	.align		4
.L_67:
        /*0154*/ 	.word	index@(_ZN7cutlass13device_kernelIN5flash11enable_sm90INS1_16FlashAttnFwdSm90INS1_25CollectiveMainloopFwdSm90ILi2EN4cute5tupleIJNS5_1CILi1EEES8_S8_EEENS6_IJNS7_ILi128EEENS7_ILi96EEENS7_ILi64EEEEEELi256ENS_6half_tEfNS_4arch4Sm90ELb0ELb0ELb1ELb1ELb1ELb1ELb0ELb1ELb0ELb1ELb0ELb0EEENS1_21CollectiveEpilogueFwdINS6_IJSA_NS7_ILi256EEESB_EEES9_SE_SG_Li256ELb1ELb1ELb0ELb0EEENS1_36VarlenDynamicPersistentTileSchedulerILi128ELi96ELi256ELi128ELb0ELb1ELb1ELb0ELb1ELb1EEEEEEEEEvNT_6ParamsE)
        /*0158*/ 	.word	0x00000004


	//----- nvinfo : EIATTR_FRAME_SIZE
	.align		4
.L_68:
        /*015c*/ 	.byte	0x04, 0x11
        /*015e*/ 	.short	(.L_70 - .L_69)
	.align		4
.L_69:
        /*0160*/ 	.word	index@(_ZN7cutlass13device_kernelIN5flash11enable_sm90INS1_16FlashAttnFwdSm90INS1_25CollectiveMainloopFwdSm90ILi2EN4cute5tupleIJNS5_1CILi1EEES8_S8_EEENS6_IJNS7_ILi128EEENS7_ILi96EEENS7_ILi64EEEEEELi256ENS_6half_tEfNS_4arch4Sm90ELb0ELb0ELb1ELb1ELb1ELb1ELb0ELb1ELb0ELb1ELb0ELb0EEENS1_21CollectiveEpilogueFwdINS6_IJSA_NS7_ILi256EEESB_EEES9_SE_SG_Li256ELb1ELb1ELb0ELb0EEENS1_36VarlenDynamicPersistentTileSchedulerILi128ELi96ELi256ELi128ELb0ELb1ELb1ELb0ELb1ELb1EEEEEEEEEvNT_6ParamsE)
        /*0164*/ 	.word	0x00000000


	//----- nvinfo : EIATTR_REGCOUNT
	.align		4
.L_70:
        /*0168*/ 	.byte	0x04, 0x2f
        /*016a*/ 	.short	(.L_72 - .L_71)
	.align		4
.L_71:
        /*016c*/ 	.word	index@(_ZN7cutlass13device_kernelIN5flash11enable_sm90INS1_16FlashAttnFwdSm90INS1_25CollectiveMainloopFwdSm90ILi2EN4cute5tupleIJNS5_1CILi1EEES8_S8_EEENS6_IJNS7_ILi128EEENS7_ILi96EEENS7_ILi64EEEEEELi256ENS_6half_tEfNS_4arch4Sm90ELb0ELb0ELb1ELb1ELb1ELb0ELb0ELb1ELb0ELb1ELb0ELb0EEENS1_21CollectiveEpilogueFwdINS6_IJSA_NS7_ILi256EEESB_EEES9_SE_SG_Li256ELb1ELb1ELb0ELb0EEENS1_36VarlenDynamicPersistentTileSchedulerILi128ELi96ELi256ELi128ELb0ELb1ELb1ELb0ELb1ELb1EEEEEEEEEvNT_6ParamsE)
        /*0170*/ 	.word	0x00000004


	//----- nvinfo : EIATTR_FRAME_SIZE
	.align		4
.L_72:
        /*0174*/ 	.byte	0x04, 0x11
        /*0176*/ 	.short	(.L_74 - .L_73)
	.align		4
.L_73:
        /*0178*/ 	.word	index@(_ZN7cutlass13device_kernelIN5flash11enable_sm90INS1_16FlashAttnFwdSm90INS1_25CollectiveMainloopFwdSm90ILi2EN4cute5tupleIJNS5_1CILi1EEES8_S8_EEENS6_IJNS7_ILi128EEENS7_ILi96EEENS7_ILi64EEEEEELi256ENS_6half_tEfNS_4arch4Sm90ELb0ELb0ELb1ELb1ELb1ELb0ELb0ELb1ELb0ELb1ELb0ELb0EEENS1_21CollectiveEpilogueFwdINS6_IJSA_NS7_ILi256EEESB_EEES9_SE_SG_Li256ELb1ELb1ELb0ELb0EEENS1_36VarlenDynamicPersistentTileSchedulerILi128ELi96ELi256ELi128ELb0ELb1ELb1ELb0ELb1ELb1EEEEEEEEEvNT_6ParamsE)
        /*017c*/ 	.word	0x00000000


	//----- nvinfo : EIATTR_REGCOUNT
	.align		4
.L_74:
        /*0180*/ 	.byte	0x04, 0x2f
        /*0182*/ 	.short	(.L_76 - .L_75)
	.align		4
.L_75:
        /*0184*/ 	.word	index@(_ZN7cutlass13device_kernelIN5flash11enable_sm90INS1_16FlashAttnFwdSm90INS1_25CollectiveMainloopFwdSm90ILi2EN4cute5tupleIJNS5_1CILi1EEES8_S8_EEENS6_IJNS7_ILi128EEENS7_ILi96EEENS7_ILi64EEEEEELi256ENS_6half_tEfNS_4arch4Sm90ELb0ELb0ELb1ELb0ELb1ELb0ELb1ELb1ELb0ELb1ELb0ELb0EEENS1_21CollectiveEpilogueFwdINS6_IJSA_NS7_ILi256EEESB_EEES9_SE_SG_Li256ELb0ELb1ELb0ELb0EEENS1_29StaticPersistentTileSchedulerILb0EEEEEEEEEvNT_6ParamsE)
        /*0188*/ 	.word	0x00000004


	//----- nvinfo : EIATTR_FRAME_SIZE
	.align		4
.L_76:
        /*018c*/ 	.byte	0x04, 0x11
        /*018e*/ 	.short	(.L_78 - .L_77)
	.align		4
.L_77:
        /*0190*/ 	.word	index@(_ZN7cutlass13device_kernelIN5flash11enable_sm90INS1_16FlashAttnFwdSm90INS1_25CollectiveMainloopFwdSm90ILi2EN4cute5tupleIJNS5_1CILi1EEES8_S8_EEENS6_IJNS7_ILi128EEENS7_ILi96EEENS7_ILi64EEEEEELi256ENS_6half_tEfNS_4arch4Sm90ELb0ELb0ELb1ELb0ELb1ELb0ELb1ELb1ELb0ELb1ELb0ELb0EEENS1_21CollectiveEpilogueFwdINS6_IJSA_NS7_ILi256EEESB_EEES9_SE_SG_Li256ELb0ELb1ELb0ELb0EEENS1_29StaticPersistentTileSchedulerILb0EEEEEEEEEvNT_6ParamsE)
        /*0194*/ 	.word	0x00000000


	//----- nvinfo : EIATTR_REGCOUNT
	.align		4
.L_78:
        /*0198*/ 	.byte	0x04, 0x2f
        /*019a*/ 	.short	(.L_80 - .L_79)
	.align		4
.L_79:
        /*019c*/ 	.word	index@(_ZN7cutlass13device_kernelIN5flash11enable_sm90INS1_16FlashAttnFwdSm90INS1_25CollectiveMainloopFwdSm90ILi2EN4cute5tupleIJNS5_1CILi1EEES8_S8_EEENS6_IJNS7_ILi128EEENS7_ILi96EEENS7_ILi64EEEEEELi256ENS_6half_tEfNS_4arch4Sm90ELb0ELb0ELb1ELb0ELb1ELb0ELb0ELb1ELb0ELb1ELb0ELb0EEENS1_21CollectiveEpilogueFwdINS6_IJSA_NS7_ILi256EEESB_EEES9_SE_SG_Li256ELb0ELb1ELb0ELb0EEENS1_29StaticPersistentTileSchedulerILb0EEEEEEEEEvNT_6ParamsE)
        /*01a0*/ 	.word	0x00000004


	//----- nvinfo : EIATTR_FRAME_SIZE
	.align		4
.L_80:
        /*01a4*/ 	.byte	0x04, 0x11
        /*01a6*/ 	.short	(.L_82 - .L_81)
	.align		4
.L_81:
        /*01a8*/ 	.word	index@(_ZN7cutlass13device_kernelIN5flash11enable_sm90INS1_16FlashAttnFwdSm90INS1_25CollectiveMainloopFwdSm90ILi2EN4cute5tupleIJNS5_1CILi1EEES8_S8_EEENS6_IJNS7_ILi128EEENS7_ILi96EEENS7_ILi64EEEEEELi256ENS_6half_tEfNS_4arch4Sm90ELb0ELb0ELb1ELb0ELb1ELb0ELb0ELb1ELb0ELb1ELb0ELb0EEENS1_21CollectiveEpilogueFwdINS6_IJSA_NS7_ILi256EEESB_EEES9_SE_SG_Li256ELb0ELb1ELb0ELb0EEENS1_29StaticPersistentTileSchedulerILb0EEEEEEEEEvNT_6ParamsE)
        /*01ac*/ 	.word	0x00000000


	//----- nvinfo : EIATTR_MIN_STACK_SIZE
	.align		4
.L_82:
        /*01b0*/ 	.byte	0x04, 0x12
        /*01b2*/ 	.short	(.L_84 - .L_83)
	.align		4
.L_83:
        /*01b4*/ 	.word	index@(_ZN7cutlass13device_kernelIN5flash11enable_sm90INS1_16FlashAttnFwdSm90INS1_25CollectiveMainloopFwdSm90ILi2EN4cute5tupleIJNS5_1CILi1EEES8_S8_EEENS6_IJNS7_ILi128EEENS7_ILi96EEENS7_ILi64EEEEEELi256ENS_6half_tEfNS_4arch4Sm90ELb0ELb0ELb1ELb0ELb1ELb0ELb0ELb1ELb0ELb1ELb0ELb0EEENS1_21CollectiveEpilogueFwdINS6_IJSA_NS7_ILi256EEESB_EEES9_SE_SG_Li256ELb0ELb1ELb0ELb0EEENS1_29StaticPersistentTileSchedulerILb0EEEEEEEEEvNT_6ParamsE)
        /*01b8*/ 	.word	0x00000000


	//----- nvinfo : EIATTR_MIN_STACK_SIZE
	.align		4
.L_84:
        /*01bc*/ 	.byte	0x04, 0x12
        /*01be*/ 	.short	(.L_86 - .L_85)
	.align		4
.L_85:
        /*01c0*/ 	.word	index@(_ZN7cutlass13device_kernelIN5flash11enable_sm90INS1_16FlashAttnFwdSm90INS1_25CollectiveMainloopFwdSm90ILi2EN4cute5tupleIJNS5_1CILi1EEES8_S8_EEENS6_IJNS7_ILi128EEENS7_ILi96EEENS7_ILi64EEEEEELi256ENS_6half_tEfNS_4arch4Sm90ELb0ELb0ELb1ELb0ELb1ELb0ELb1ELb1ELb0ELb1ELb0ELb0EEENS1_21CollectiveEpilogueFwdINS6_IJSA_NS7_ILi256EEESB_EEES9_SE_SG_Li256ELb0ELb1ELb0ELb0EEENS1_29StaticPersistentTileSchedulerILb0EEEEEEEEEvNT_6ParamsE)
        /*01c4*/ 	.word	0x00000000


	//----- nvinfo : EIATTR_MIN_STACK_SIZE
	.align		4
.L_86:
        /*01c8*/ 	.byte	0x04, 0x12
        /*01ca*/ 	.short	(.L_88 - .L_87)
	.align		4
.L_87:
        /*01cc*/ 	.word	index@(_ZN7cutlass13device_kernelIN5flash11enable_sm90INS1_16FlashAttnFwdSm90INS1_25CollectiveMainloopFwdSm90ILi2EN4cute5tupleIJNS5_1CILi1EEES8_S8_EEENS6_IJNS7_ILi128EEENS7_ILi96EEENS7_ILi64EEEEEELi256ENS_6half_tEfNS_4arch4Sm90ELb0ELb0ELb1ELb1ELb1ELb0ELb0ELb1ELb0ELb1ELb0ELb0EEENS1_21CollectiveEpilogueFwdINS6_IJSA_NS7_ILi256EEESB_EEES9_SE_SG_Li256ELb1ELb1ELb0ELb0EEENS1_36VarlenDynamicPersistentTileSchedulerILi128ELi96ELi256ELi128ELb0ELb1ELb1ELb0ELb1ELb1EEEEEEEEEvNT_6ParamsE)
        /*01d0*/ 	.word	0x00000000


	//----- nvinfo : EIATTR_MIN_STACK_SIZE
	.align		4
.L_88:
        /*01d4*/ 	.byte	0x04, 0x12
        /*01d6*/ 	.short	(.L_90 - .L_89)
	.align		4
.L_89:
        /*01d8*/ 	.word	index@(_ZN7cutlass13device_kernelIN5flash11enable_sm90INS1_16FlashAttnFwdSm90INS1_25CollectiveMainloopFwdSm90ILi2EN4cute5tupleIJNS5_1CILi1EEES8_S8_EEENS6_IJNS7_ILi128EEENS7_ILi96EEENS7_ILi64EEEEEELi256ENS_6half_tEfNS_4arch4Sm90ELb0ELb0ELb1ELb1ELb1ELb1ELb0ELb1ELb0ELb1ELb0ELb0EEENS1_21CollectiveEpilogueFwdINS6_IJSA_NS7_ILi256EEESB_EEES9_SE_SG_Li256ELb1ELb1ELb0ELb0EEENS1_36VarlenDynamicPersistentTileSchedulerILi128ELi96ELi256ELi128ELb0ELb1ELb1ELb0ELb1ELb1EEEEEEEEEvNT_6ParamsE)
        /*01dc*/ 	.word	0x00000000


	//----- nvinfo : EIATTR_MIN_STACK_SIZE
	.align		4
.L_90:
        /*01e0*/ 	.byte	0x04, 0x12
        /*01e2*/ 	.short	(.L_92 - .L_91)
	.align		4
.L_91:
        /*01e4*/ 	.word	index@(_ZN7cutlass13device_kernelIN5flash11enable_sm90INS1_16FlashAttnFwdSm90INS1_25CollectiveMainloopFwdSm90ILi2EN4cute5tupleIJNS5_1CILi1EEES8_S8_EEENS6_IJNS7_ILi128EEENS7_ILi96EEENS7_ILi64EEEEEELi256ENS_6half_tEfNS_4arch4Sm90ELb0ELb0ELb1ELb1ELb1ELb0ELb1ELb1ELb0ELb1ELb0ELb0EEENS1_21CollectiveEpilogueFwdINS6_IJSA_NS7_ILi256EEESB_EEES9_SE_SG_Li256ELb1ELb1ELb0ELb0EEENS1_36VarlenDynamicPersistentTileSchedulerILi128ELi96ELi256ELi128ELb0ELb1ELb1ELb0ELb1ELb1EEEEEEEEEvNT_6ParamsE)
        /*01e8*/ 	.word	0x00000000


	//----- nvinfo : EIATTR_MIN_STACK_SIZE
	.align		4
.L_92:
        /*01ec*/ 	.byte	0x04, 0x12
        /*01ee*/ 	.short	(.L_94 - .L_93)
	.align		4
.L_93:
        /*01f0*/ 	.word	index@(_ZN7cutlass13device_kernelIN5flash11enable_sm90INS1_16FlashAttnFwdSm90INS1_25CollectiveMainloopFwdSm90ILi2EN4cute5tupleIJNS5_1CILi1EEES8_S8_EEENS6_IJNS7_ILi128EEENS7_ILi96EEENS7_ILi64EEEEEELi256ENS_6half_tEfNS_4arch4Sm90ELb0ELb0ELb1ELb1ELb1ELb1ELb1ELb1ELb0ELb1ELb0ELb0EEENS1_21CollectiveEpilogueFwdINS6_IJSA_NS7_ILi256EEESB_EEES9_SE_SG_Li256ELb1ELb1ELb0ELb0EEENS1_36VarlenDynamicPersistentTileSchedulerILi128ELi96ELi256ELi128ELb0ELb1ELb1ELb0ELb1ELb1EEEEEEEEEvNT_6ParamsE)
        /*01f4*/ 	.word	0x00000000


	//----- nvinfo : EIATTR_MIN_STACK_SIZE
	.align		4
.L_94:
        /*01f8*/ 	.byte	0x04, 0x12
        /*01fa*/ 	.short	(.L_96 - .L_95)
	.align		4
.L_95:
        /*01fc*/ 	.word	index@(_ZN7cutlass13device_kernelIN5flash11enable_sm90INS1_16FlashAttnFwdSm90INS1_25CollectiveMainloopFwdSm90ILi2EN4cute5tupleIJNS5_1CILi1EEES8_S8_EEENS6_IJNS7_ILi128EEENS7_ILi96EEENS7_ILi64EEEEEELi256ENS_6half_tEfNS_4arch4Sm90ELb0ELb1ELb1ELb0ELb1ELb0ELb0ELb1ELb0ELb1ELb0ELb0EEENS1_21CollectiveEpilogueFwdINS6_IJSA_NS7_ILi256EEESB_EEES9_SE_SG_Li256ELb0ELb1ELb0ELb0EEENS1_30DynamicPersistentTileSchedulerILi256ELi128ELb0ELb1ELb1EEEEEEEEEvNT_6ParamsE)
        /*0200*/ 	.word	0x00000000


	//----- nvinfo : EIATTR_MIN_STACK_SIZE
	.align		4
.L_96:
        /*0204*/ 	.byte	0x04, 0x12
        /*0206*/ 	.short	(.L_98 - .L_97)
	.align		4
.L_97:
        /*0208*/ 	.word	index@(_ZN7cutlass13device_kernelIN5flash11enable_sm90INS1_16FlashAttnFwdSm90INS1_25CollectiveMainloopFwdSm90ILi2EN4cute5tupleIJNS5_1CILi1EEES8_S8_EEENS6_IJNS7_ILi128EEENS7_ILi96EEENS7_ILi64EEEEEELi256ENS_6half_tEfNS_4arch4Sm90ELb0ELb1ELb1ELb0ELb1ELb0ELb1ELb1ELb0ELb1ELb0ELb0EEENS1_21CollectiveEpilogueFwdINS6_IJSA_NS7_ILi256EEESB_EEES9_SE_SG_Li256ELb0ELb1ELb0ELb0EEENS1_30DynamicPersistentTileSchedulerILi256ELi128ELb0ELb1ELb1EEEEEEEEEvNT_6ParamsE)
        /*020c*/ 	.word	0x00000000


	//----- nvinfo : EIATTR_MIN_STACK_SIZE
	.align		4
.L_98:
        /*0210*/ 	.byte	0x04, 0x12
        /*0212*/ 	.short	(.L_100 - .L_99)
	.align		4
.L_99:
        /*0214*/ 	.word	index@(_ZN7cutlass13device_kernelIN5flash11enable_sm90INS1_16FlashAttnFwdSm90INS1_25CollectiveMainloopFwdSm90ILi2EN4cute5tupleIJNS5_1CILi1EEES8_S8_EEENS6_IJNS7_ILi128EEENS7_ILi96EEENS7_ILi64EEEEEELi256ENS_6half_tEfNS_4arch4Sm90ELb0ELb1ELb1ELb1ELb1ELb0ELb0ELb1ELb0ELb1ELb0ELb0EEENS1_21CollectiveEpilogueFwdINS6_IJSA_NS7_ILi256EEESB_EEES9_SE_SG_Li256ELb1ELb1ELb0ELb0EEENS1_36VarlenDynamicPersistentTileSchedulerILi128ELi96ELi256ELi128ELb0ELb1ELb1ELb1ELb0ELb1EEEEEEEEEvNT_6ParamsE)
        /*0218*/ 	.word	0x00000000


	//----- nvinfo : EIATTR_MIN_STACK_SIZE
	.align		4
.L_100:
        /*021c*/ 	.byte	0x04, 0x12
        /*021e*/ 	.short	(.L_102 - .L_101)
	.align		4
.L_101:
        /*0220*/ 	.word	index@(_ZN7cutlass13device_kernelIN5flash11enable_sm90INS1_16FlashAttnFwdSm90INS1_25CollectiveMainloopFwdSm90ILi2EN4cute5tupleIJNS5_1CILi1EEES8_S8_EEENS6_IJNS7_ILi128EEENS7_ILi96EEENS7_ILi64EEEEEELi256ENS_6half_tEfNS_4arch4Sm90ELb0ELb1ELb1ELb1ELb1ELb1ELb0ELb1ELb0ELb1ELb0ELb0EEENS1_21CollectiveEpilogueFwdINS6_IJSA_NS7_ILi256EEESB_EEES9_SE_SG_Li256ELb1ELb1ELb0ELb0EEENS1_36VarlenDynamicPersistentTileSchedulerILi128ELi96ELi256ELi128ELb0ELb1ELb1ELb1ELb0ELb1EEEEEEEEEvNT_6ParamsE)
        /*0224*/ 	.word	0x00000000


	//----- nvinfo : EIATTR_MIN_STACK_SIZE
	.align		4
.L_102:
        /*0228*/ 	.byte	0x04, 0x12
        /*022a*/ 	.short	(.L_104 - .L_103)
	.align		4
.L_103:
        /*022c*/ 	.word	index@(_ZN7cutlass13device_kernelIN5flash11enable_sm90INS1_16FlashAttnFwdSm90INS1_25CollectiveMainloopFwdSm90ILi2EN4cute5tupleIJNS5_1CILi1EEES8_S8_EEENS6_IJNS7_ILi128EEENS7_ILi96EEENS7_ILi64EEEEEELi256ENS_6half_tEfNS_4arch4Sm90ELb0ELb1ELb1ELb1ELb1ELb0ELb1ELb1ELb0ELb1ELb0ELb0EEENS1_21CollectiveEpilogueFwdINS6_IJSA_NS7_ILi256EEESB_EEES9_SE_SG_Li256ELb1ELb1ELb0ELb0EEENS1_36VarlenDynamicPersistentTileSchedulerILi128ELi96ELi256ELi128ELb0ELb1ELb1ELb1ELb0ELb1EEEEEEEEEvNT_6ParamsE)
        /*0230*/ 	.word	0x00000000


	//----- nvinfo : EIATTR_MIN_STACK_SIZE
	.align		4
.L_104:
        /*0234*/ 	.byte	0x04, 0x12
        /*0236*/ 	.short	(.L_106 - .L_105)
	.align		4
.L_105:
        /*0238*/ 	.word	index@(_ZN7cutlass13device_kernelIN5flash11enable_sm90INS1_16FlashAttnFwdSm90INS1_25CollectiveMainloopFwdSm90ILi2EN4cute5tupleIJNS5_1CILi1EEES8_S8_EEENS6_IJNS7_ILi128EEENS7_ILi96EEENS7_ILi64EEEEEELi256ENS_6half_tEfNS_4arch4Sm90ELb0ELb1ELb1ELb1ELb1ELb1ELb1ELb1ELb0ELb1ELb0ELb0EEENS1_21CollectiveEpilogueFwdINS6_IJSA_NS7_ILi256EEESB_EEES9_SE_SG_Li256ELb1ELb1ELb0ELb0EEENS1_36VarlenDynamicPersistentTileSchedulerILi128ELi96ELi256ELi128ELb0ELb1ELb1ELb1ELb0ELb1EEEEEEEEEvNT_6ParamsE)
        /*023c*/ 	.word	0x00000000


	//----- nvinfo : EIATTR_MIN_STACK_SIZE
	.align		4
.L_106:
        /*0240*/ 	.byte	0x04, 0x12
        /*0242*/ 	.short	(.L_108 - .L_107)
	.align		4
.L_107:
        /*0244*/ 	.word	index@(_ZN7cutlass13device_kernelIN5flash11enable_sm90INS1_16FlashAttnFwdSm90INS1_25CollectiveMainloopFwdSm90ILi2EN4cute5tupleIJNS5_1CILi1EEES8_S8_EEENS6_IJNS7_ILi128EEENS7_ILi96EEENS7_ILi64EEEEEELi256ENS_6half_tEfNS_4arch4Sm90ELb1ELb0ELb1ELb0ELb1ELb0ELb0ELb1ELb0ELb1ELb0ELb0EEENS1_21CollectiveEpilogueFwdINS6_IJSA_NS7_ILi256EEESB_EEES9_SE_SG_Li256ELb0ELb1ELb0ELb0EEENS1_30DynamicPersistentTileSchedulerILi256ELi128ELb0ELb1ELb1EEEEEEEEEvNT_6ParamsE)
        /*0248*/ 	.word	0x00000000


	//----- nvinfo : EIATTR_MIN_STACK_SIZE
	.align		4
.L_108:
        /*024c*/ 	.byte	0x04, 0x12
        /*024e*/ 	.short	(.L_110 - .L_109)
	.align		4
.L_109:
        /*0250*/ 	.word	index@(_ZN7cutlass13device_kernelIN5flash11enable_sm90INS1_16FlashAttnFwdSm90INS1_25CollectiveMainloopFwdSm90ILi2EN4cute5tupleIJNS5_1CILi1EEES8_S8_EEENS6_IJNS7_ILi128EEENS7_ILi96EEENS7_ILi64EEEEEELi256ENS_6half_tEfNS_4arch4Sm90ELb1ELb0ELb1ELb0ELb1ELb0ELb1ELb1ELb0ELb1ELb0ELb0EEENS1_21CollectiveEpilogueFwdINS6_IJSA_NS7_ILi256EEESB_EEES9_SE_SG_Li256ELb0ELb1ELb0ELb0EEENS1_30DynamicPersistentTileSchedulerILi256ELi128ELb0ELb1ELb1EEEEEEEEEvNT_6ParamsE)
        /*0254*/ 	.word	0x00000000


	//----- nvinfo : EIATTR_MIN_STACK_SIZE
	.align		4
.L_110:
        /*0258*/ 	.byte	0x04, 0x12
        /*025a*/ 	.short	(.L_112 - .L_111)
	.align		4
.L_111:
        /*025c*/ 	.word	index@(_ZN7cutlass13device_kernelIN5flash11enable_sm90INS1_16FlashAttnFwdSm90INS1_25CollectiveMainloopFwdSm90ILi2EN4cute5tupleIJNS5_1CILi1EEES8_S8_EEENS6_IJNS7_ILi128EEENS7_ILi96EEENS7_ILi64EEEEEELi256ENS_6half_tEfNS_4arch4Sm90ELb1ELb0ELb1ELb1ELb1ELb0ELb0ELb1ELb0ELb1ELb0ELb0EEENS1_21CollectiveEpilogueFwdINS6_IJSA_NS7_ILi256EEESB_EEES9_SE_SG_Li256ELb1ELb1ELb0ELb0EEENS1_36VarlenDynamicPersistentTileSchedulerILi128ELi96ELi256ELi128ELb0ELb1ELb1ELb1ELb1ELb1EEEEEEEEEvNT_6ParamsE)
        /*0260*/ 	.word	0x00000000


	//----- nvinfo : EIATTR_MIN_STACK_SIZE
	.align		4
.L_112:
        /*0264*/ 	.byte	0x04, 0x12
        /*0266*/ 	.short	(.L_114 - .L_113)
	.align		4
.L_113:
        /*0268*/ 	.word	index@(_ZN7cutlass13device_kernelIN5flash11enable_sm90INS1_16FlashAttnFwdSm90INS1_25CollectiveMainloopFwdSm90ILi2EN4cute5tupleIJNS5_1CILi1EEES8_S8_EEENS6_IJNS7_ILi128EEENS7_ILi96EEENS7_ILi64EEEEEELi256ENS_6half_tEfNS_4arch4Sm90ELb1ELb0ELb1ELb1ELb1ELb1ELb0ELb1ELb0ELb1ELb0ELb0EEENS1_21CollectiveEpilogueFwdINS6_IJSA_NS7_ILi256EEESB_EEES9_SE_SG_Li256ELb1ELb1ELb0ELb0EEENS1_36VarlenDynamicPersistentTileSchedulerILi128ELi96ELi256ELi128ELb0ELb1ELb1ELb1ELb1ELb1EEEEEEEEEvNT_6ParamsE)
        /*026c*/ 	.word	0x00000000


	//----- nvinfo : EIATTR_MIN_STACK_SIZE
	.align		4
.L_114:
        /*0270*/ 	.byte	0x04, 0x12
        /*0272*/ 	.short	(.L_116 - .L_115)
	.align		4
.L_115:
        /*0274*/ 	.word	index@(_ZN7cutlass13device_kernelIN5flash11enable_sm90INS1_16FlashAttnFwdSm90INS1_25CollectiveMainloopFwdSm90ILi2EN4cute5tupleIJNS5_1CILi1EEES8_S8_EEENS6_IJNS7_ILi128EEENS7_ILi96EEENS7_ILi64EEEEEELi256ENS_6half_tEfNS_4arch4Sm90ELb1ELb0ELb1ELb1ELb1ELb0ELb1ELb1ELb0ELb1ELb0ELb0EEENS1_21CollectiveEpilogueFwdINS6_IJSA_NS7_ILi256EEESB_EEES9_SE_SG_Li256ELb1ELb1ELb0ELb0EEENS1_36VarlenDynamicPersistentTileSchedulerILi128ELi96ELi256ELi128ELb0ELb1ELb1ELb1ELb1ELb1EEEEEEEEEvNT_6ParamsE)
        /*0278*/ 	.word	0x00000000


	//----- nvinfo : EIATTR_MIN_STACK_SIZE
	.align		4
.L_116:
        /*027c*/ 	.byte	0x04, 0x12
        /*027e*/ 	.short	(.L_118 - .L_117)
	.align		4
.L_117:
        /*0280*/ 	.word	index@(_ZN7cutlass13device_kernelIN5flash11enable_sm90INS1_16FlashAttnFwdSm90INS1_25CollectiveMainloopFwdSm90ILi2EN4cute5tupleIJNS5_1CILi1EEES8_S8_EEENS6_IJNS7_ILi128EEENS7_ILi96EEENS7_ILi64EEEEEELi256ENS_6half_tEfNS_4arch4Sm90ELb1ELb0ELb1ELb1ELb1ELb1ELb1ELb1ELb0ELb1ELb0ELb0EEENS1_21CollectiveEpilogueFwdINS6_IJSA_NS7_ILi256EEESB_EEES9_SE_SG_Li256ELb1ELb1ELb0ELb0EEENS1_36VarlenDynamicPersistentTileSchedulerILi128ELi96ELi256ELi128ELb0ELb1ELb1ELb1ELb1ELb1EEEEEEEEEvNT_6ParamsE)
        /*0284*/ 	.word	0x00000000
.L_118:


//--------------------- .nv.compat                --------------------------
	.section	.nv.compat,"",@"SHT_CUDA_COMPAT_INFO"
	.align	4
        /*0000*/ 	.byte	0x02, 0x09, 0x01, 0x00, 0x02, 0x02, 0x01, 0x00, 0x02, 0x05, 0x05, 0x00, 0x03, 0x07, 0x01, 0x01
        /*0010*/ 	.byte	0x02, 0x03, 0x00, 0x00, 0x02, 0x06, 0x01, 0x00, 0x04, 0x0b, 0x08, 0x00, 0x00, 0x00, 0x00, 0x00
        /*0020*/ 	.byte	0x00, 0x00, 0x00, 0x00


//--------------------- .nv.info._ZN7cutlass13device_kernelIN5flash11enable_sm90INS1_16FlashAttnFwdSm90INS1_25CollectiveMainloopFwdSm90ILi2EN4cute5tupleIJNS5_1CILi1EEES8_S8_EEENS6_IJNS7_ILi128EEENS7_ILi96EEENS7_ILi64EEEEEELi256ENS_6half_tEfNS_4arch4Sm90ELb0ELb0ELb1ELb0ELb1ELb0ELb0ELb1ELb0ELb1ELb0ELb0EEENS1_21CollectiveEpilogueFwdINS6_IJSA_NS7_ILi256EEESB_EEES9_SE_SG_Li256ELb0ELb1ELb0ELb0EEENS1_29StaticPersistentTileSchedulerILb0EEEEEEEEEvNT_6ParamsE --------------------------
	.section	.nv.info._ZN7cutlass13device_kernelIN5flash11enable_sm90INS1_16FlashAttnFwdSm90INS1_25CollectiveMainloopFwdSm90ILi2EN4cute5tupleIJNS5_1CILi1EEES8_S8_EEENS6_IJNS7_ILi128EEENS7_ILi96EEENS7_ILi64EEEEEELi256ENS_6half_tEfNS_4arch4Sm90ELb0ELb0ELb1ELb0ELb1ELb0ELb0ELb1ELb0ELb1ELb0ELb0EEENS1_21CollectiveEpilogueFwdINS6_IJSA_NS7_ILi256EEESB_EEES9_SE_SG_Li256ELb0ELb1ELb0ELb0EEENS1_29StaticPersistentTileSchedulerILb0EEEEEEEEEvNT_6ParamsE,"",@"SHT_CUDA_INFO"
	.sectionflags	@""
	.align	4


	//----- nvinfo : EIATTR_CUDA_API_VERSION
	.align		4
        /*0000*/ 	.byte	0x04, 0x37
        /*0002*/ 	.short	(.L_120 - .L_119)
.L_119:
        /*0004*/ 	.word	0x00000082


	//----- nvinfo : EIATTR_KPARAM_INFO
	.align		4
.L_120:
        /*0008*/ 	.byte	0x04, 0x17
        /*000a*/ 	.short	(.L_122 - .L_121)
.L_121:
        /*000c*/ 	.word	0x00000000
        /*0010*/ 	.short	0x0000
        /*0012*/ 	.short	0x0000
        /*0014*/ 	.byte	0x00, 0xf0, 0x01, 0x28


	//----- nvinfo : EIATTR_SPARSE_MMA_MASK
	.align		4
.L_122:
        /*0018*/ 	.byte	0x03, 0x50
        /*001a*/ 	.short	0x0000


	//----- nvinfo : EIATTR_MAXREG_COUNT
	.align		4
        /*001c*/ 	.byte	0x03, 0x1b
        /*001e*/ 	.short	0x00a8


	//----- nvinfo : EIATTR_MERCURY_ISA_VERSION
	.align		4
        /*0020*/ 	.byte	0x03, 0x5f
        /*0022*/ 	.short	0x0101


	//----- nvinfo : EIATTR_VRC_CTA_INIT_COUNT
	.align		4
        /*0024*/ 	.byte	0x02, 0x4a
	.zero		1
	.zero		1


	//----- nvinfo : EIATTR_EXIT_INSTR_OFFSETS
	.align		4
        /*0028*/ 	.byte	0x04, 0x1c
        /*002a*/ 	.short	(.L_124 - .L_123)


	//   ....[0]....
.L_123:
        /*002c*/ 	.word	0x00000010


	//----- nvinfo : EIATTR_MAX_THREADS
	.align		4
.L_124:
        /*0030*/ 	.byte	0x04, 0x05
        /*0032*/ 	.short	(.L_126 - .L_125)
.L_125:
        /*0034*/ 	.word	0x00000180
        /*0038*/ 	.word	0x00000001
        /*003c*/ 	.word	0x00000001


	//----- nvinfo : EIATTR_CBANK_PARAM_SIZE
	.align		4
.L_126:
        /*0040*/ 	.byte	0x03, 0x19
        /*0042*/ 	.short	0x0a00


	//----- nvinfo : EIATTR_PARAM_CBANK
	.align		4
        /*0044*/ 	.byte	0x04, 0x0a
        /*0046*/ 	.short	(.L_128 - .L_127)
	.align		4
.L_127:
        /*0048*/ 	.word	index@(.nv.constant0._ZN7cutlass13device_kernelIN5flash11enable_sm90INS1_16FlashAttnFwdSm90INS1_25CollectiveMainloopFwdSm90ILi2EN4cute5tupleIJNS5_1CILi1EEES8_S8_EEENS6_IJNS7_ILi128EEENS7_ILi96EEENS7_ILi64EEEEEELi256ENS_6half_tEfNS_4arch4Sm90ELb0ELb0ELb1ELb0ELb1ELb0ELb0ELb1ELb0ELb1ELb0ELb0EEENS1_21CollectiveEpilogueFwdINS6_IJSA_NS7_ILi256EEESB_EEES9_SE_SG_Li256ELb0ELb1ELb0ELb0EEENS1_29StaticPersistentTileSchedulerILb0EEEEEEEEEvNT_6ParamsE)
        /*004c*/ 	.short	0x0380
        /*004e*/ 	.short	0x0a00


	//----- nvinfo : EIATTR_SW_WAR
	.align		4
.L_128:
        /*0050*/ 	.byte	0x04, 0x36
        /*0052*/ 	.short	(.L_130 - .L_129)
.L_129:
        /*0054*/ 	.word	0x00000008
.L_130:


//--------------------- .nv.info._ZN7cutlass13device_kernelIN5flash11enable_sm90INS1_16FlashAttnFwdSm90INS1_25CollectiveMainloopFwdSm90ILi2EN4cute5tupleIJNS5_1CILi1EEES8_S8_EEENS6_IJNS7_ILi128EEENS7_ILi96EEENS7_ILi64EEEEEELi256ENS_6half_tEfNS_4arch4Sm90ELb0ELb0ELb1ELb0ELb1ELb0ELb1ELb1ELb0ELb1ELb0ELb0EEENS1_21CollectiveEpilogueFwdINS6_IJSA_NS7_ILi256EEESB_EEES9_SE_SG_Li256ELb0ELb1ELb0ELb0EEENS1_29StaticPersistentTileSchedulerILb0EEEEEEEEEvNT_6ParamsE --------------------------
	.section	.nv.info._ZN7cutlass13device_kernelIN5flash11enable_sm90INS1_16FlashAttnFwdSm90INS1_25CollectiveMainloopFwdSm90ILi2EN4cute5tupleIJNS5_1CILi1EEES8_S8_EEENS6_IJNS7_ILi128EEENS7_ILi96EEENS7_ILi64EEEEEELi256ENS_6half_tEfNS_4arch4Sm90ELb0ELb0ELb1ELb0ELb1ELb0ELb1ELb1ELb0ELb1ELb0ELb0EEENS1_21CollectiveEpilogueFwdINS6_IJSA_NS7_ILi256EEESB_EEES9_SE_SG_Li256ELb0ELb1ELb0ELb0EEENS1_29StaticPersistentTileSchedulerILb0EEEEEEEEEvNT_6ParamsE,"",@"SHT_CUDA_INFO"
	.sectionflags	@""
	.align	4


	//----- nvinfo : EIATTR_CUDA_API_VERSION
	.align		4
        /*0000*/ 	.byte	0x04, 0x37
        /*0002*/ 	.short	(.L_132 - .L_131)
.L_131:
        /*0004*/ 	.word	0x00000082


	//----- nvinfo : EIATTR_KPARAM_INFO
	.align		4
.L_132:
        /*0008*/ 	.byte	0x04, 0x17
        /*000a*/ 	.short	(.L_134 - .L_133)
.L_133:
        /*000c*/ 	.word	0x00000000
        /*0010*/ 	.short	0x0000
        /*0012*/ 	.short	0x0000
        /*0014*/ 	.byte	0x00, 0xf0, 0x01, 0x2c


	//----- nvinfo : EIATTR_SPARSE_MMA_MASK
	.align		4
.L_134:
        /*0018*/ 	.byte	0x03, 0x50
        /*001a*/ 	.short	0x0000


	//----- nvinfo : EIATTR_MAXREG_COUNT
	.align		4
        /*001c*/ 	.byte	0x03, 0x1b
        /*001e*/ 	.short	0x00a8


	//----- nvinfo : EIATTR_MERCURY_ISA_VERSION
	.align		4
        /*0020*/ 	.byte	0x03, 0x5f
        /*0022*/ 	.short	0x0101


	//----- nvinfo : EIATTR_VRC_CTA_INIT_COUNT
	.align		4
        /*0024*/ 	.byte	0x02, 0x4a
	.zero		1
	.zero		1


	//----- nvinfo : EIATTR_EXIT_INSTR_OFFSETS
	.align		4
        /*0028*/ 	.byte	0x04, 0x1c
        /*002a*/ 	.short	(.L_136 - .L_135)


	//   ....[0]....
.L_135:
        /*002c*/ 	.word	0x00000010


	//----- nvinfo : EIATTR_MAX_THREADS
	.align		4
.L_136:
        /*0030*/ 	.byte	0x04, 0x05
        /*0032*/ 	.short	(.L_138 - .L_137)
.L_137:
        /*0034*/ 	.word	0x00000180
        /*0038*/ 	.word	0x00000001
        /*003c*/ 	.word	0x00000001


	//----- nvinfo : EIATTR_CBANK_PARAM_SIZE
	.align		4
.L_138:
        /*0040*/ 	.byte	0x03, 0x19
        /*0042*/ 	.short	0x0b00


	//----- nvinfo : EIATTR_PARAM_CBANK
	.align		4
        /*0044*/ 	.byte	0x04, 0x0a
        /*0046*/ 	.short	(.L_140 - .L_139)
	.align		4
.L_139:
        /*0048*/ 	.word	index@(.nv.constant0._ZN7cutlass13device_kernelIN5flash11enable_sm90INS1_16FlashAttnFwdSm90INS1_25CollectiveMainloopFwdSm90ILi2EN4cute5tupleIJNS5_1CILi1EEES8_S8_EEENS6_IJNS7_ILi128EEENS7_ILi96EEENS7_ILi64EEEEEELi256ENS_6half_tEfNS_4arch4Sm90ELb0ELb0ELb1ELb0ELb1ELb0ELb1ELb1ELb0ELb1ELb0ELb0EEENS1_21CollectiveEpilogueFwdINS6_IJSA_NS7_ILi256EEESB_EEES9_SE_SG_Li256ELb0ELb1ELb0ELb0EEENS1_29StaticPersistentTileSchedulerILb0EEEEEEEEEvNT_6ParamsE)
        /*004c*/ 	.short	0x0380
        /*004e*/ 	.short	0x0b00


	//----- nvinfo : EIATTR_SW_WAR
	.align		4
.L_140:
        /*0050*/ 	.byte	0x04, 0x36
        /*0052*/ 	.short	(.L_142 - .L_141)
.L_141:
        /*0054*/ 	.word	0x00000008
.L_142:


//--------------------- .nv.info._ZN7cutlass13device_kernelIN5flash11enable_sm90INS1_16FlashAttnFwdSm90INS1_25CollectiveMainloopFwdSm90ILi2EN4cute5tupleIJNS5_1CILi1EEES8_S8_EEENS6_IJNS7_ILi128EEENS7_ILi96EEENS7_ILi64EEEEEELi256ENS_6half_tEfNS_4arch4Sm90ELb0ELb0ELb1ELb1ELb1ELb0ELb0ELb1ELb0ELb1ELb0ELb0EEENS1_21CollectiveEpilogueFwdINS6_IJSA_NS7_ILi256EEESB_EEES9_SE_SG_Li256ELb1ELb1ELb0ELb0EEENS1_36VarlenDynamicPersistentTileSchedulerILi128ELi96ELi256ELi128ELb0ELb1ELb1ELb0ELb1ELb1EEEEEEEEEvNT_6ParamsE --------------------------
	.section	.nv.info._ZN7cutlass13device_kernelIN5flash11enable_sm90INS1_16FlashAttnFwdSm90INS1_25CollectiveMainloopFwdSm90ILi2EN4cute5tupleIJNS5_1CILi1EEES8_S8_EEENS6_IJNS7_ILi128EEENS7_ILi96EEENS7_ILi64EEEEEELi256ENS_6half_tEfNS_4arch4Sm90ELb0ELb0ELb1ELb1ELb1ELb0ELb0ELb1ELb0ELb1ELb0ELb0EEENS1_21CollectiveEpilogueFwdINS6_IJSA_NS7_ILi256EEESB_EEES9_SE_SG_Li256ELb1ELb1ELb0ELb0EEENS1_36VarlenDynamicPersistentTileSchedulerILi128ELi96ELi256ELi128ELb0ELb1ELb1ELb0ELb1ELb1EEEEEEEEEvNT_6ParamsE,"",@"SHT_CUDA_INFO"
	.sectionflags	@""
	.align	4


	//----- nvinfo : EIATTR_CUDA_API_VERSION
	.align		4
        /*0000*/ 	.byte	0x04, 0x37
        /*0002*/ 	.short	(.L_144 - .L_143)
.L_143:
        /*0004*/ 	.word	0x00000082


	//----- nvinfo : EIATTR_KPARAM_INFO
	.align		4
.L_144:
        /*0008*/ 	.byte	0x04, 0x17
        /*000a*/ 	.short	(.L_146 - .L_145)
.L_145:
        /*000c*/ 	.word	0x00000000
        /*0010*/ 	.short	0x0000
        /*0012*/ 	.short	0x0000
        /*0014*/ 	.byte	0x00, 0xf0, 0x01, 0x2a


	//----- nvinfo : EIATTR_SPARSE_MMA_MASK
	.align		4
.L_146:
        /*0018*/ 	.byte	0x03, 0x50
        /*001a*/ 	.short	0x0000


	//----- nvinfo : EIATTR_MAXREG_COUNT
	.align		4
        /*001c*/ 	.byte	0x03, 0x1b
        /*001e*/ 	.short	0x00a8


	//----- nvinfo : EIATTR_MERCURY_ISA_VERSION
	.align		4
        /*0020*/ 	.byte	0x03, 0x5f
        /*0022*/ 	.short	0x0101


	//----- nvinfo : EIATTR_VRC_CTA_INIT_COUNT
	.align		4
        /*0024*/ 	.byte	0x02, 0x4a
	.zero		1
	.zero		1


	//----- nvinfo : EIATTR_EXIT_INSTR_OFFSETS
	.align		4
        /*0028*/ 	.byte	0x04, 0x1c
        /*002a*/ 	.short	(.L_148 - .L_147)


	//   ....[0]....
.L_147:
        /*002c*/ 	.word	0x00000010


	//----- nvinfo : EIATTR_MAX_THREADS
	.align		4
.L_148:
        /*0030*/ 	.byte	0x04, 0x05
        /*0032*/ 	.short	(.L_150 - .L_149)
.L_149:
        /*0034*/ 	.word	0x00000180
        /*0038*/ 	.word	0x00000001
        /*003c*/ 	.word	0x00000001


	//----- nvinfo : EIATTR_CBANK_PARAM_SIZE
	.align		4
.L_150:
        /*0040*/ 	.byte	0x03, 0x19
        /*0042*/ 	.short	0x0a80


	//----- nvinfo : EIATTR_PARAM_CBANK
	.align		4
        /*0044*/ 	.byte	0x04, 0x0a
        /*0046*/ 	.short	(.L_152 - .L_151)
	.align		4
.L_151:
        /*0048*/ 	.word	index@(.nv.constant0._ZN7cutlass13device_kernelIN5flash11enable_sm90INS1_16FlashAttnFwdSm90INS1_25CollectiveMainloopFwdSm90ILi2EN4cute5tupleIJNS5_1CILi1EEES8_S8_EEENS6_IJNS7_ILi128EEENS7_ILi96EEENS7_ILi64EEEEEELi256ENS_6half_tEfNS_4arch4Sm90ELb0ELb0ELb1ELb1ELb1ELb0ELb0ELb1ELb0ELb1ELb0ELb0EEENS1_21CollectiveEpilogueFwdINS6_IJSA_NS7_ILi256EEESB_EEES9_SE_SG_Li256ELb1ELb1ELb0ELb0EEENS1_36VarlenDynamicPersistentTileSchedulerILi128ELi96ELi256ELi128ELb0ELb1ELb1ELb0ELb1ELb1EEEEEEEEEvNT_6ParamsE)
        /*004c*/ 	.short	0x0380
        /*004e*/ 	.short	0x0a80


	//----- nvinfo : EIATTR_SW_WAR
	.align		4
.L_152:
        /*0050*/ 	.byte	0x04, 0x36
        /*0052*/ 	.short	(.L_154 - .L_153)
.L_153:
        /*0054*/ 	.word	0x00000008
.L_154:


//--------------------- .nv.info._ZN7cutlass13device_kernelIN5flash11enable_sm90INS1_16FlashAttnFwdSm90INS1_25CollectiveMainloopFwdSm90ILi2EN4cute5tupleIJNS5_1CILi1EEES8_S8_EEENS6_IJNS7_ILi128EEENS7_ILi96EEENS7_ILi64EEEEEELi256ENS_6half_tEfNS_4arch4Sm90ELb0ELb0ELb1ELb1ELb1ELb1ELb0ELb1ELb0ELb1ELb0ELb0EEENS1_21CollectiveEpilogueFwdINS6_IJSA_NS7_ILi256EEESB_EEES9_SE_SG_Li256ELb1ELb1ELb0ELb0EEENS1_36VarlenDynamicPersistentTileSchedulerILi128ELi96ELi256ELi128ELb0ELb1ELb1ELb0ELb1ELb1EEEEEEEEEvNT_6ParamsE --------------------------
	.section	.nv.info._ZN7cutlass13device_kernelIN5flash11enable_sm90INS1_16FlashAttnFwdSm90INS1_25CollectiveMainloopFwdSm90ILi2EN4cute5tupleIJNS5_1CILi1EEES8_S8_EEENS6_IJNS7_ILi128EEENS7_ILi96EEENS7_ILi64EEEEEELi256ENS_6half_tEfNS_4arch4Sm90ELb0ELb0ELb1ELb1ELb1ELb1ELb0ELb1ELb0ELb1ELb0ELb0EEENS1_21CollectiveEpilogueFwdINS6_IJSA_NS7_ILi256EEESB_EEES9_SE_SG_Li256ELb1ELb1ELb0ELb0EEENS1_36VarlenDynamicPersistentTileSchedulerILi128ELi96ELi256ELi128ELb0ELb1ELb1ELb0ELb1ELb1EEEEEEEEEvNT_6ParamsE,"",@"SHT_CUDA_INFO"
	.sectionflags	@""
	.align	4


	//----- nvinfo : EIATTR_CUDA_API_VERSION
	.align		4
        /*0000*/ 	.byte	0x04, 0x37
        /*0002*/ 	.short	(.L_156 - .L_155)
.L_155:
        /*0004*/ 	.word	0x00000082


	//----- nvinfo : EIATTR_KPARAM_INFO
	.align		4
.L_156:
        /*0008*/ 	.byte	0x04, 0x17
        /*000a*/ 	.short	(.L_158 - .L_157)
.L_157:
        /*000c*/ 	.word	0x00000000
        /*0010*/ 	.short	0x0000
        /*0012*/ 	.short	0x0000
        /*0014*/ 	.byte	0x00, 0xf0, 0x01, 0x2a


	//----- nvinfo : EIATTR_SPARSE_MMA_MASK
	.align		4
.L_158:
        /*0018*/ 	.byte	0x03, 0x50
        /*001a*/ 	.short	0x0000


	//----- nvinfo : EIATTR_MAXREG_COUNT
	.align		4
        /*001c*/ 	.byte	0x03, 0x1b
        /*001e*/ 	.short	0x00a8


	//----- nvinfo : EIATTR_MERCURY_ISA_VERSION
	.align		4
        /*0020*/ 	.byte	0x03, 0x5f
        /*0022*/ 	.short	0x0101


	//----- nvinfo : EIATTR_VRC_CTA_INIT_COUNT
	.align		4
        /*0024*/ 	.byte	0x02, 0x4a
	.zero		1
	.zero		1


	//----- nvinfo : EIATTR_EXIT_INSTR_OFFSETS
	.align		4
        /*0028*/ 	.byte	0x04, 0x1c
        /*002a*/ 	.short	(.L_160 - .L_159)


	//   ....[0]....
.L_159:
        /*002c*/ 	.word	0x00000010


	//----- nvinfo : EIATTR_MAX_THREADS
	.align		4
.L_160:
        /*0030*/ 	.byte	0x04, 0x05
        /*0032*/ 	.short	(.L_162 - .L_161)
.L_161:
        /*0034*/ 	.word	0x00000180
        /*0038*/ 	.word	0x00000001
        /*003c*/ 	.word	0x00000001


	//----- nvinfo : EIATTR_CBANK_PARAM_SIZE
	.align		4
.L_162:
        /*0040*/ 	.byte	0x03, 0x19
        /*0042*/ 	.short	0x0a80


	//----- nvinfo : EIATTR_PARAM_CBANK
	.align		4
        /*0044*/ 	.byte	0x04, 0x0a
        /*0046*/ 	.short	(.L_164 - .L_163)
	.align		4
.L_163:
        /*0048*/ 	.word	index@(.nv.constant0._ZN7cutlass13device_kernelIN5flash11enable_sm90INS1_16FlashAttnFwdSm90INS1_25CollectiveMainloopFwdSm90ILi2EN4cute5tupleIJNS5_1CILi1EEES8_S8_EEENS6_IJNS7_ILi128EEENS7_ILi96EEENS7_ILi64EEEEEELi256ENS_6half_tEfNS_4arch4Sm90ELb0ELb0ELb1ELb1ELb1ELb1ELb0ELb1ELb0ELb1ELb0ELb0EEENS1_21CollectiveEpilogueFwdINS6_IJSA_NS7_ILi256EEESB_EEES9_SE_SG_Li256ELb1ELb1ELb0ELb0EEENS1_36VarlenDynamicPersistentTileSchedulerILi128ELi96ELi256ELi128ELb0ELb1ELb1ELb0ELb1ELb1EEEEEEEEEvNT_6ParamsE)
        /*004c*/ 	.short	0x0380
        /*004e*/ 	.short	0x0a80


	//----- nvinfo : EIATTR_SW_WAR
	.align		4
.L_164:
        /*0050*/ 	.byte	0x04, 0x36
        /*0052*/ 	.short	(.L_166 - .L_165)
.L_165:
        /*0054*/ 	.word	0x00000008
.L_166:


//--------------------- .nv.info._ZN7cutlass13device_kernelIN5flash11enable_sm90INS1_16FlashAttnFwdSm90INS1_25CollectiveMainloopFwdSm90ILi2EN4cute5tupleIJNS5_1CILi1EEES8_S8_EEENS6_IJNS7_ILi128EEENS7_ILi96EEENS7_ILi64EEEEEELi256ENS_6half_tEfNS_4arch4Sm90ELb0ELb0ELb1ELb1ELb1ELb0ELb1ELb1ELb0ELb1ELb0ELb0EEENS1_21CollectiveEpilogueFwdINS6_IJSA_NS7_ILi256EEESB_EEES9_SE_SG_Li256ELb1ELb1ELb0ELb0EEENS1_36VarlenDynamicPersistentTileSchedulerILi128ELi96ELi256ELi128ELb0ELb1ELb1ELb0ELb1ELb1EEEEEEEEEvNT_6ParamsE --------------------------
	.section	.nv.info._ZN7cutlass13device_kernelIN5flash11enable_sm90INS1_16FlashAttnFwdSm90INS1_25CollectiveMainloopFwdSm90ILi2EN4cute5tupleIJNS5_1CILi1EEES8_S8_EEENS6_IJNS7_ILi128EEENS7_ILi96EEENS7_ILi64EEEEEELi256ENS_6half_tEfNS_4arch4Sm90ELb0ELb0ELb1ELb1ELb1ELb0ELb1ELb1ELb0ELb1ELb0ELb0EEENS1_21CollectiveEpilogueFwdINS6_IJSA_NS7_ILi256EEESB_EEES9_SE_SG_Li256ELb1ELb1ELb0ELb0EEENS1_36VarlenDynamicPersistentTileSchedulerILi128ELi96ELi256ELi128ELb0ELb1ELb1ELb0ELb1ELb1EEEEEEEEEvNT_6ParamsE,"",@"SHT_CUDA_INFO"
	.sectionflags	@""
	.align	4


	//----- nvinfo : EIATTR_CUDA_API_VERSION
	.align		4
        /*0000*/ 	.byte	0x04, 0x37
        /*0002*/ 	.short	(.L_168 - .L_167)
.L_167:
        /*0004*/ 	.word	0x00000082


	//----- nvinfo : EIATTR_KPARAM_INFO
	.align		4
.L_168:
        /*0008*/ 	.byte	0x04, 0x17
        /*000a*/ 	.short	(.L_170 - .L_169)
.L_169:
        /*000c*/ 	.word	0x00000000
        /*0010*/ 	.short	0x0000
        /*0012*/ 	.short	0x0000
        /*0014*/ 	.byte	0x00, 0xf0, 0x01, 0x2e


	//----- nvinfo : EIATTR_SPARSE_MMA_MASK
	.align		4
.L_170:
        /*0018*/ 	.byte	0x03, 0x50
        /*001a*/ 	.short	0x0000


	//----- nvinfo : EIATTR_MAXREG_COUNT
	.align		4
        /*001c*/ 	.byte	0x03, 0x1b
        /*001e*/ 	.short	0x00a8


	//----- nvinfo : EIATTR_MERCURY_ISA_VERSION
	.align		4
        /*0020*/ 	.byte	0x03, 0x5f
        /*0022*/ 	.short	0x0101


	//----- nvinfo : EIATTR_VRC_CTA_INIT_COUNT
	.align		4
        /*0024*/ 	.byte	0x02, 0x4a
	.zero		1
	.zero		1


	//----- nvinfo : EIATTR_EXIT_INSTR_OFFSETS
	.align		4
        /*0028*/ 	.byte	0x04, 0x1c
        /*002a*/ 	.short	(.L_172 - .L_171)


	//   ....[0]....
.L_171:
        /*002c*/ 	.word	0x00000010


	//----- nvinfo : EIATTR_MAX_THREADS
	.align		4
.L_172:
        /*0030*/ 	.byte	0x04, 0x05
        /*0032*/ 	.short	(.L_174 - .L_173)
.L_173:
        /*0034*/ 	.word	0x00000180
        /*0038*/ 	.word	0x00000001
        /*003c*/ 	.word	0x00000001


	//----- nvinfo : EIATTR_CBANK_PARAM_SIZE
	.align		4
.L_174:
        /*0040*/ 	.byte	0x03, 0x19
        /*0042*/ 	.short	0x0b80


	//----- nvinfo : EIATTR_PARAM_CBANK
	.align		4
        /*0044*/ 	.byte	0x04, 0x0a
        /*0046*/ 	.short	(.L_176 - .L_175)
	.align		4
.L_175:
        /*0048*/ 	.word	index@(.nv.constant0._ZN7cutlass13device_kernelIN5flash11enable_sm90INS1_16FlashAttnFwdSm90INS1_25CollectiveMainloopFwdSm90ILi2EN4cute5tupleIJNS5_1CILi1EEES8_S8_EEENS6_IJNS7_ILi128EEENS7_ILi96EEENS7_ILi64EEEEEELi256ENS_6half_tEfNS_4arch4Sm90ELb0ELb0ELb1ELb1ELb1ELb0ELb1ELb1ELb0ELb1ELb0ELb0EEENS1_21CollectiveEpilogueFwdINS6_IJSA_NS7_ILi256EEESB_EEES9_SE_SG_Li256ELb1ELb1ELb0ELb0EEENS1_36VarlenDynamicPersistentTileSchedulerILi128ELi96ELi256ELi128ELb0ELb1ELb1ELb0ELb1ELb1EEEEEEEEEvNT_6ParamsE)
        /*004c*/ 	.short	0x0380
        /*004e*/ 	.short	0x0b80


	//----- nvinfo : EIATTR_SW_WAR
	.align		4
.L_176:
        /*0050*/ 	.byte	0x04, 0x36
        /*0052*/ 	.short	(.L_178 - .L_177)
.L_177:
        /*0054*/ 	.word	0x00000008
.L_178:


//--------------------- .nv.info._ZN7cutlass13device_kernelIN5flash11enable_sm90INS1_16FlashAttnFwdSm90INS1_25CollectiveMainloopFwdSm90ILi2EN4cute5tupleIJNS5_1CILi1EEES8_S8_EEENS6_IJNS7_ILi128EEENS7_ILi96EEENS7_ILi64EEEEEELi256ENS_6half_tEfNS_4arch4Sm90ELb0ELb0ELb1ELb1ELb1ELb1ELb1ELb1ELb0ELb1ELb0ELb0EEENS1_21CollectiveEpilogueFwdINS6_IJSA_NS7_ILi256EEESB_EEES9_SE_SG_Li256ELb1ELb1ELb0ELb0EEENS1_36VarlenDynamicPersistentTileSchedulerILi128ELi96ELi256ELi128ELb0ELb1ELb1ELb0ELb1ELb1EEEEEEEEEvNT_6ParamsE --------------------------
	.section	.nv.info._ZN7cutlass13device_kernelIN5flash11enable_sm90INS1_16FlashAttnFwdSm90INS1_25CollectiveMainloopFwdSm90ILi2EN4cute5tupleIJNS5_1CILi1EEES8_S8_EEENS6_IJNS7_ILi128EEENS7_ILi96EEENS7_ILi64EEEEEELi256ENS_6half_tEfNS_4arch4Sm90ELb0ELb0ELb1ELb1ELb1ELb1ELb1ELb1ELb0ELb1ELb0ELb0EEENS1_21CollectiveEpilogueFwdINS6_IJSA_NS7_ILi256EEESB_EEES9_SE_SG_Li256ELb1ELb1ELb0ELb0EEENS1_36VarlenDynamicPersistentTileSchedulerILi128ELi96ELi256ELi128ELb0ELb1ELb1ELb0ELb1ELb1EEEEEEEEEvNT_6ParamsE,"",@"SHT_CUDA_INFO"
	.sectionflags	@""
	.align	4


	//----- nvinfo : EIATTR_CUDA_API_VERSION
	.align		4
        /*0000*/ 	.byte	0x04, 0x37
        /*0002*/ 	.short	(.L_180 - .L_179)
.L_179:
        /*0004*/ 	.word	0x00000082


	//----- nvinfo : EIATTR_KPARAM_INFO
	.align		4
.L_180:
        /*0008*/ 	.byte	0x04, 0x17
        /*000a*/ 	.short	(.L_182 - .L_181)
.L_181:
        /*000c*/ 	.word	0x00000000
        /*0010*/ 	.short	0x0000
        /*0012*/ 	.short	0x0000
        /*0014*/ 	.byte	0x00, 0xf0, 0x01, 0x2e


	//----- nvinfo : EIATTR_SPARSE_MMA_MASK
	.align		4
.L_182:
        /*0018*/ 	.byte	0x03, 0x50
        /*001a*/ 	.short	0x0000


	//----- nvinfo : EIATTR_MAXREG_COUNT
	.align		4
        /*001c*/ 	.byte	0x03, 0x1b
        /*001e*/ 	.short	0x00a8


	//----- nvinfo : EIATTR_MERCURY_ISA_VERSION
	.align		4
        /*0020*/ 	.byte	0x03, 0x5f
        /*0022*/ 	.short	0x0101


	//----- nvinfo : EIATTR_VRC_CTA_INIT_COUNT
	.align		4
        /*0024*/ 	.byte	0x02, 0x4a
	.zero		1
	.zero		1


	//----- nvinfo : EIATTR_EXIT_INSTR_OFFSETS
	.align		4
        /*0028*/ 	.byte	0x04, 0x1c
        /*002a*/ 	.short	(.L_184 - .L_183)


	//   ....[0]....
.L_183:
        /*002c*/ 	.word	0x00000010


	//----- nvinfo : EIATTR_MAX_THREADS
	.align		4
.L_184:
        /*0030*/ 	.byte	0x04, 0x05
        /*0032*/ 	.short	(.L_186 - .L_185)
.L_185:
        /*0034*/ 	.word	0x00000180
        /*0038*/ 	.word	0x00000001
        /*003c*/ 	.word	0x00000001


	//----- nvinfo : EIATTR_CBANK_PARAM_SIZE
	.align		4
.L_186:
        /*0040*/ 	.byte	0x03, 0x19
        /*0042*/ 	.short	0x0b80


	//----- nvinfo : EIATTR_PARAM_CBANK
	.align		4
        /*0044*/ 	.byte	0x04, 0x0a
        /*0046*/ 	.short	(.L_188 - .L_187)
	.align		4
.L_187:
        /*0048*/ 	.word	index@(.nv.constant0._ZN7cutlass13device_kernelIN5flash11enable_sm90INS1_16FlashAttnFwdSm90INS1_25CollectiveMainloopFwdSm90ILi2EN4cute5tupleIJNS5_1CILi1EEES8_S8_EEENS6_IJNS7_ILi128EEENS7_ILi96EEENS7_ILi64EEEEEELi256ENS_6half_tEfNS_4arch4Sm90ELb0ELb0ELb1ELb1ELb1ELb1ELb1ELb1ELb0ELb1ELb0ELb0EEENS1_21CollectiveEpilogueFwdINS6_IJSA_NS7_ILi256EEESB_EEES9_SE_SG_Li256ELb1ELb1ELb0ELb0EEENS1_36VarlenDynamicPersistentTileSchedulerILi128ELi96ELi256ELi128ELb0ELb1ELb1ELb0ELb1ELb1EEEEEEEEEvNT_6ParamsE)
        /*004c*/ 	.short	0x0380
        /*004e*/ 	.short	0x0b80


	//----- nvinfo : EIATTR_SW_WAR
	.align		4
.L_188:
        /*0050*/ 	.byte	0x04, 0x36
        /*0052*/ 	.short	(.L_190 - .L_189)
.L_189:
        /*0054*/ 	.word	0x00000008
.L_190:


//--------------------- .nv.info._ZN7cutlass13device_kernelIN5flash11enable_sm90INS1_16FlashAttnFwdSm90INS1_25CollectiveMainloopFwdSm90ILi2EN4cute5tupleIJNS5_1CILi1EEES8_S8_EEENS6_IJNS7_ILi128EEENS7_ILi96EEENS7_ILi64EEEEEELi256ENS_6half_tEfNS_4arch4Sm90ELb0ELb1ELb1ELb0ELb1ELb0ELb0ELb1ELb0ELb1ELb0ELb0EEENS1_21CollectiveEpilogueFwdINS6_IJSA_NS7_ILi256EEESB_EEES9_SE_SG_Li256ELb0ELb1ELb0ELb0EEENS1_30DynamicPersistentTileSchedulerILi256ELi128ELb0ELb1ELb1EEEEEEEEEvNT_6ParamsE --------------------------
	.section	.nv.info._ZN7cutlass13device_kernelIN5flash11enable_sm90INS1_16FlashAttnFwdSm90INS1_25CollectiveMainloopFwdSm90ILi2EN4cute5tupleIJNS5_1CILi1EEES8_S8_EEENS6_IJNS7_ILi128EEENS7_ILi96EEENS7_ILi64EEEEEELi256ENS_6half_tEfNS_4arch4Sm90ELb0ELb1ELb1ELb0ELb1ELb0ELb0ELb1ELb0ELb1ELb0ELb0EEENS1_21CollectiveEpilogueFwdINS6_IJSA_NS7_ILi256EEESB_EEES9_SE_SG_Li256ELb0ELb1ELb0ELb0EEENS1_30DynamicPersistentTileSchedulerILi256ELi128ELb0ELb1ELb1EEEEEEEEEvNT_6ParamsE,"",@"SHT_CUDA_INFO"
	.sectionflags	@""
	.align	4


	//----- nvinfo : EIATTR_CUDA_API_VERSION
	.align		4
        /*0000*/ 	.byte	0x04, 0x37
        /*0002*/ 	.short	(.L_192 - .L_191)
.L_191:
        /*0004*/ 	.word	0x00000082


	//----- nvinfo : EIATTR_KPARAM_INFO
	.align		4
.L_192:
        /*0008*/ 	.byte	0x04, 0x17
        /*000a*/ 	.short	(.L_194 - .L_193)
.L_193:
        /*000c*/ 	.word	0x00000000
        /*0010*/ 	.short	0x0000
        /*0012*/ 	.short	0x0000
        /*0014*/ 	.byte	0x00, 0xf0, 0x01, 0x2a


	//----- nvinfo : EIATTR_SPARSE_MMA_MASK
	.align		4
.L_194:
        /*0018*/ 	.byte	0x03, 0x50
        /*001a*/ 	.short	0x0000


	//----- nvinfo : EIATTR_MAXREG_COUNT
	.align		4
        /*001c*/ 	.byte	0x03, 0x1b
        /*001e*/ 	.short	0x00a8


	//----- nvinfo : EIATTR_MERCURY_ISA_VERSION
	.align		4
        /*0020*/ 	.byte	0x03, 0x5f
        /*0022*/ 	.short	0x0101


	//----- nvinfo : EIATTR_VRC_CTA_INIT_COUNT
	.align		4
        /*0024*/ 	.byte	0x02, 0x4a
	.zero		1
	.zero		1


	//----- nvinfo : EIATTR_EXIT_INSTR_OFFSETS
	.align		4
        /*0028*/ 	.byte	0x04, 0x1c
        /*002a*/ 	.short	(.L_196 - .L_195)


	//   ....[0]....
.L_195:
        /*002c*/ 	.word	0x00000010


	//----- nvinfo : EIATTR_MAX_THREADS
	.align		4
.L_196:
        /*0030*/ 	.byte	0x04, 0x05
        /*0032*/ 	.short	(.L_198 - .L_197)
.L_197:
        /*0034*/ 	.word	0x00000180
        /*0038*/ 	.word	0x00000001
        /*003c*/ 	.word	0x00000001


	//----- nvinfo : EIATTR_CBANK_PARAM_SIZE
	.align		4
.L_198:
        /*0040*/ 	.byte	0x03, 0x19
        /*0042*/ 	.short	0x0a80


	//----- nvinfo : EIATTR_PARAM_CBANK
	.align		4
        /*0044*/ 	.byte	0x04, 0x0a
        /*0046*/ 	.short	(.L_200 - .L_199)
	.align		4
.L_199:
        /*0048*/ 	.word	index@(.nv.constant0._ZN7cutlass13device_kernelIN5flash11enable_sm90INS1_16FlashAttnFwdSm90INS1_25CollectiveMainloopFwdSm90ILi2EN4cute5tupleIJNS5_1CILi1EEES8_S8_EEENS6_IJNS7_ILi128EEENS7_ILi96EEENS7_ILi64EEEEEELi256ENS_6half_tEfNS_4arch4Sm90ELb0ELb1ELb1ELb0ELb1ELb0ELb0ELb1ELb0ELb1ELb0ELb0EEENS1_21CollectiveEpilogueFwdINS6_IJSA_NS7_ILi256EEESB_EEES9_SE_SG_Li256ELb0ELb1ELb0ELb0EEENS1_30DynamicPersistentTileSchedulerILi256ELi128ELb0ELb1ELb1EEEEEEEEEvNT_6ParamsE)
        /*004c*/ 	.short	0x0380
        /*004e*/ 	.short	0x0a80


	//----- nvinfo : EIATTR_SW_WAR
	.align		4
.L_200:
        /*0050*/ 	.byte	0x04, 0x36
        /*0052*/ 	.short	(.L_202 - .L_201)
.L_201:
        /*0054*/ 	.word	0x00000008
.L_202:


//--------------------- .nv.info._ZN7cutlass13device_kernelIN5flash11enable_sm90INS1_16FlashAttnFwdSm90INS1_25CollectiveMainloopFwdSm90ILi2EN4cute5tupleIJNS5_1CILi1EEES8_S8_EEENS6_IJNS7_ILi128EEENS7_ILi96EEENS7_ILi64EEEEEELi256ENS_6half_tEfNS_4arch4Sm90ELb0ELb1ELb1ELb0ELb1ELb0ELb1ELb1ELb0ELb1ELb0ELb0EEENS1_21CollectiveEpilogueFwdINS6_IJSA_NS7_ILi256EEESB_EEES9_SE_SG_Li256ELb0ELb1ELb0ELb0EEENS1_30DynamicPersistentTileSchedulerILi256ELi128ELb0ELb1ELb1EEEEEEEEEvNT_6ParamsE --------------------------
	.section	.nv.info._ZN7cutlass13device_kernelIN5flash11enable_sm90INS1_16FlashAttnFwdSm90INS1_25CollectiveMainloopFwdSm90ILi2EN4cute5tupleIJNS5_1CILi1EEES8_S8_EEENS6_IJNS7_ILi128EEENS7_ILi96EEENS7_ILi64EEEEEELi256ENS_6half_tEfNS_4arch4Sm90ELb0ELb1ELb1ELb0ELb1ELb0ELb1ELb1ELb0ELb1ELb0ELb0EEENS1_21CollectiveEpilogueFwdINS6_IJSA_NS7_ILi256EEESB_EEES9_SE_SG_Li256ELb0ELb1ELb0ELb0EEENS1_30DynamicPersistentTileSchedulerILi256ELi128ELb0ELb1ELb1EEEEEEEEEvNT_6ParamsE,"",@"SHT_CUDA_INFO"
	.sectionflags	@""
	.align	4


	//----- nvinfo : EIATTR_CUDA_API_VERSION
	.align		4
        /*0000*/ 	.byte	0x04, 0x37
        /*0002*/ 	.short	(.L_204 - .L_203)
.L_203:
        /*0004*/ 	.word	0x00000082


	//----- nvinfo : EIATTR_KPARAM_INFO
	.align		4
.L_204:
        /*0008*/ 	.byte	0x04, 0x17
        /*000a*/ 	.short	(.L_206 - .L_205)
.L_205:
        /*000c*/ 	.word	0x00000000
        /*0010*/ 	.short	0x0000
        /*0012*/ 	.short	0x0000
        /*0014*/ 	.byte	0x00, 0xf0, 0x01, 0x2e


	//----- nvinfo : EIATTR_SPARSE_MMA_MASK
	.align		4
.L_206:
        /*0018*/ 	.byte	0x03, 0x50
        /*001a*/ 	.short	0x0000


	//----- nvinfo : EIATTR_MAXREG_COUNT
	.align		4
        /*001c*/ 	.byte	0x03, 0x1b
        /*001e*/ 	.short	0x00a8


	//----- nvinfo : EIATTR_MERCURY_ISA_VERSION
	.align		4
        /*0020*/ 	.byte	0x03, 0x5f
        /*0022*/ 	.short	0x0101


	//----- nvinfo : EIATTR_VRC_CTA_INIT_COUNT
	.align		4
        /*0024*/ 	.byte	0x02, 0x4a
	.zero		1
	.zero		1


	//----- nvinfo : EIATTR_EXIT_INSTR_OFFSETS
	.align		4
        /*0028*/ 	.byte	0x04, 0x1c
        /*002a*/ 	.short	(.L_208 - .L_207)


	//   ....[0]....
.L_207:
        /*002c*/ 	.word	0x00000010


	//----- nvinfo : EIATTR_MAX_THREADS
	.align		4
.L_208:
        /*0030*/ 	.byte	0x04, 0x05
        /*0032*/ 	.short	(.L_210 - .L_209)
.L_209:
        /*0034*/ 	.word	0x00000180
        /*0038*/ 	.word	0x00000001
        /*003c*/ 	.word	0x00000001


	//----- nvinfo : EIATTR_CBANK_PARAM_SIZE
	.align		4
.L_210:
        /*0040*/ 	.byte	0x03, 0x19
        /*0042*/ 	.short	0x0b80


	//----- nvinfo : EIATTR_PARAM_CBANK
	.align		4
        /*0044*/ 	.byte	0x04, 0x0a
        /*0046*/ 	.short	(.L_212 - .L_211)
	.align		4
.L_211:
        /*0048*/ 	.word	index@(.nv.constant0._ZN7cutlass13device_kernelIN5flash11enable_sm90INS1_16FlashAttnFwdSm90INS1_25CollectiveMainloopFwdSm90ILi2EN4cute5tupleIJNS5_1CILi1EEES8_S8_EEENS6_IJNS7_ILi128EEENS7_ILi96EEENS7_ILi64EEEEEELi256ENS_6half_tEfNS_4arch4Sm90ELb0ELb1ELb1ELb0ELb1ELb0ELb1ELb1ELb0ELb1ELb0ELb0EEENS1_21CollectiveEpilogueFwdINS6_IJSA_NS7_ILi256EEESB_EEES9_SE_SG_Li256ELb0ELb1ELb0ELb0EEENS1_30DynamicPersistentTileSchedulerILi256ELi128ELb0ELb1ELb1EEEEEEEEEvNT_6ParamsE)
        /*004c*/ 	.short	0x0380
        /*004e*/ 	.short	0x0b80


	//----- nvinfo : EIATTR_SW_WAR
	.align		4
.L_212:
        /*0050*/ 	.byte	0x04, 0x36
        /*0052*/ 	.short	(.L_214 - .L_213)
.L_213:
        /*0054*/ 	.word	0x00000008
.L_214:


//--------------------- .nv.info._ZN7cutlass13device_kernelIN5flash11enable_sm90INS1_16FlashAttnFwdSm90INS1_25CollectiveMainloopFwdSm90ILi2EN4cute5tupleIJNS5_1CILi1EEES8_S8_EEENS6_IJNS7_ILi128EEENS7_ILi96EEENS7_ILi64EEEEEELi256ENS_6half_tEfNS_4arch4Sm90ELb0ELb1ELb1ELb1ELb1ELb0ELb0ELb1ELb0ELb1ELb0ELb0EEENS1_21CollectiveEpilogueFwdINS6_IJSA_NS7_ILi256EEESB_EEES9_SE_SG_Li256ELb1ELb1ELb0ELb0EEENS1_36VarlenDynamicPersistentTileSchedulerILi128ELi96ELi256ELi128ELb0ELb1ELb1ELb1ELb0ELb1EEEEEEEEEvNT_6ParamsE --------------------------
	.section	.nv.info._ZN7cutlass13device_kernelIN5flash11enable_sm90INS1_16FlashAttnFwdSm90INS1_25CollectiveMainloopFwdSm90ILi2EN4cute5tupleIJNS5_1CILi1EEES8_S8_EEENS6_IJNS7_ILi128EEENS7_ILi96EEENS7_ILi64EEEEEELi256ENS_6half_tEfNS_4arch4Sm90ELb0ELb1ELb1ELb1ELb1ELb0ELb0ELb1ELb0ELb1ELb0ELb0EEENS1_21CollectiveEpilogueFwdINS6_IJSA_NS7_ILi256EEESB_EEES9_SE_SG_Li256ELb1ELb1ELb0ELb0EEENS1_36VarlenDynamicPersistentTileSchedulerILi128ELi96ELi256ELi128ELb0ELb1ELb1ELb1ELb0ELb1EEEEEEEEEvNT_6ParamsE,"",@"SHT_CUDA_INFO"
	.sectionflags	@""
	.align	4


	//----- nvinfo : EIATTR_CUDA_API_VERSION
	.align		4
        /*0000*/ 	.byte	0x04, 0x37
        /*0002*/ 	.short	(.L_216 - .L_215)
.L_215:
        /*0004*/ 	.word	0x00000082


	//----- nvinfo : EIATTR_KPARAM_INFO
	.align		4
.L_216:
        /*0008*/ 	.byte	0x04, 0x17
        /*000a*/ 	.short	(.L_218 - .L_217)
.L_217:
        /*000c*/ 	.word	0x00000000
        /*0010*/ 	.short	0x0000
        /*0012*/ 	.short	0x0000
        /*0014*/ 	.byte	0x00, 0xf0, 0x01, 0x2a


	//----- nvinfo : EIATTR_SPARSE_MMA_MASK
	.align		4
.L_218:
        /*0018*/ 	.byte	0x03, 0x50
        /*001a*/ 	.short	0x0000


	//----- nvinfo : EIATTR_MAXREG_COUNT
	.align		4
        /*001c*/ 	.byte	0x03, 0x1b
        /*001e*/ 	.short	0x00a8


	//----- nvinfo : EIATTR_MERCURY_ISA_VERSION
	.align		4
        /*0020*/ 	.byte	0x03, 0x5f
        /*0022*/ 	.short	0x0101


	//----- nvinfo : EIATTR_VRC_CTA_INIT_COUNT
	.align		4
        /*0024*/ 	.byte	0x02, 0x4a
	.zero		1
	.zero		1


	//----- nvinfo : EIATTR_EXIT_INSTR_OFFSETS
	.align		4
        /*0028*/ 	.byte	0x04, 0x1c
        /*002a*/ 	.short	(.L_220 - .L_219)


	//   ....[0]....
.L_219:
        /*002c*/ 	.word	0x00000010


	//----- nvinfo : EIATTR_MAX_THREADS
	.align		4
.L_220:
        /*0030*/ 	.byte	0x04, 0x05
        /*0032*/ 	.short	(.L_222 - .L_221)
.L_221:
        /*0034*/ 	.word	0x00000180
        /*0038*/ 	.word	0x00000001
        /*003c*/ 	.word	0x00000001


	//----- nvinfo : EIATTR_CBANK_PARAM_SIZE
	.align		4
.L_222:
        /*0040*/ 	.byte	0x03, 0x19
        /*0042*/ 	.short	0x0a80


	//----- nvinfo : EIATTR_PARAM_CBANK
	.align		4
        /*0044*/ 	.byte	0x04, 0x0a
        /*0046*/ 	.short	(.L_224 - .L_223)
	.align		4
.L_223:
        /*0048*/ 	.word	index@(.nv.constant0._ZN7cutlass13device_kernelIN5flash11enable_sm90INS1_16FlashAttnFwdSm90INS1_25CollectiveMainloopFwdSm90ILi2EN4cute5tupleIJNS5_1CILi1EEES8_S8_EEENS6_IJNS7_ILi128EEENS7_ILi96EEENS7_ILi64EEEEEELi256ENS_6half_tEfNS_4arch4Sm90ELb0ELb1ELb1ELb1ELb1ELb0ELb0ELb1ELb0ELb1ELb0ELb0EEENS1_21CollectiveEpilogueFwdINS6_IJSA_NS7_ILi256EEESB_EEES9_SE_SG_Li256ELb1ELb1ELb0ELb0EEENS1_36VarlenDynamicPersistentTileSchedulerILi128ELi96ELi256ELi128ELb0ELb1ELb1ELb1ELb0ELb1EEEEEEEEEvNT_6ParamsE)
        /*004c*/ 	.short	0x0380
        /*004e*/ 	.short	0x0a80


	//----- nvinfo : EIATTR_SW_WAR
	.align		4
.L_224:
        /*0050*/ 	.byte	0x04, 0x36
        /*0052*/ 	.short	(.L_226 - .L_225)
.L_225:
        /*0054*/ 	.word	0x00000008
.L_226:


//--------------------- .nv.info._ZN7cutlass13device_kernelIN5flash11enable_sm90INS1_16FlashAttnFwdSm90INS1_25CollectiveMainloopFwdSm90ILi2EN4cute5tupleIJNS5_1CILi1EEES8_S8_EEENS6_IJNS7_ILi128EEENS7_ILi96EEENS7_ILi64EEEEEELi256ENS_6half_tEfNS_4arch4Sm90ELb0ELb1ELb1ELb1ELb1ELb1ELb0ELb1ELb0ELb1ELb0ELb0EEENS1_21CollectiveEpilogueFwdINS6_IJSA_NS7_ILi256EEESB_EEES9_SE_SG_Li256ELb1ELb1ELb0ELb0EEENS1_36VarlenDynamicPersistentTileSchedulerILi128ELi96ELi256ELi128ELb0ELb1ELb1ELb1ELb0ELb1EEEEEEEEEvNT_6ParamsE --------------------------
	.section	.nv.info._ZN7cutlass13device_kernelIN5flash11enable_sm90INS1_16FlashAttnFwdSm90INS1_25CollectiveMainloopFwdSm90ILi2EN4cute5tupleIJNS5_1CILi1EEES8_S8_EEENS6_IJNS7_ILi128EEENS7_ILi96EEENS7_ILi64EEEEEELi256ENS_6half_tEfNS_4arch4Sm90ELb0ELb1ELb1ELb1ELb1ELb1ELb0ELb1ELb0ELb1ELb0ELb0EEENS1_21CollectiveEpilogueFwdINS6_IJSA_NS7_ILi256EEESB_EEES9_SE_SG_Li256ELb1ELb1ELb0ELb0EEENS1_36VarlenDynamicPersistentTileSchedulerILi128ELi96ELi256ELi128ELb0ELb1ELb1ELb1ELb0ELb1EEEEEEEEEvNT_6ParamsE,"",@"SHT_CUDA_INFO"
	.sectionflags	@""
	.align	4


	//----- nvinfo : EIATTR_CUDA_API_VERSION
	.align		4
        /*0000*/ 	.byte	0x04, 0x37
        /*0002*/ 	.short	(.L_228 - .L_227)
.L_227:
        /*0004*/ 	.word	0x00000082


	//----- nvinfo : EIATTR_KPARAM_INFO
	.align		4
.L_228:
        /*0008*/ 	.byte	0x04, 0x17
        /*000a*/ 	.short	(.L_230 - .L_229)
.L_229:
        /*000c*/ 	.word	0x00000000
        /*0010*/ 	.short	0x0000
        /*0012*/ 	.short	0x0000
        /*0014*/ 	.byte	0x00, 0xf0, 0x01, 0x2a


	//----- nvinfo : EIATTR_SPARSE_MMA_MASK
	.align		4
.L_230:
        /*0018*/ 	.byte	0x03, 0x50
        /*001a*/ 	.short	0x0000


	//----- nvinfo : EIATTR_MAXREG_COUNT
	.align		4
        /*001c*/ 	.byte	0x03, 0x1b
        /*001e*/ 	.short	0x00a8


	//----- nvinfo : EIATTR_MERCURY_ISA_VERSION
	.align		4
        /*0020*/ 	.byte	0x03, 0x5f
        /*0022*/ 	.short	0x0101


	//----- nvinfo : EIATTR_VRC_CTA_INIT_COUNT
	.align		4
        /*0024*/ 	.byte	0x02, 0x4a
	.zero		1
	.zero		1


	//----- nvinfo : EIATTR_EXIT_INSTR_OFFSETS
	.align		4
        /*0028*/ 	.byte	0x04, 0x1c
        /*002a*/ 	.short	(.L_232 - .L_231)


	//   ....[0]....
.L_231:
        /*002c*/ 	.word	0x00000010


	//----- nvinfo : EIATTR_MAX_THREADS
	.align		4
.L_232:
        /*0030*/ 	.byte	0x04, 0x05
        /*0032*/ 	.short	(.L_234 - .L_233)
.L_233:
        /*0034*/ 	.word	0x00000180
        /*0038*/ 	.word	0x00000001
        /*003c*/ 	.word	0x00000001


	//----- nvinfo : EIATTR_CBANK_PARAM_SIZE
	.align		4
.L_234:
        /*0040*/ 	.byte	0x03, 0x19
        /*0042*/ 	.short	0x0a80


	//----- nvinfo : EIATTR_PARAM_CBANK
	.align		4
        /*0044*/ 	.byte	0x04, 0x0a
        /*0046*/ 	.short	(.L_236 - .L_235)
	.align		4
.L_235:
        /*0048*/ 	.word	index@(.nv.constant0._ZN7cutlass13device_kernelIN5flash11enable_sm90INS1_16FlashAttnFwdSm90INS1_25CollectiveMainloopFwdSm90ILi2EN4cute5tupleIJNS5_1CILi1EEES8_S8_EEENS6_IJNS7_ILi128EEENS7_ILi96EEENS7_ILi64EEEEEELi256ENS_6half_tEfNS_4arch4Sm90ELb0ELb1ELb1ELb1ELb1ELb1ELb0ELb1ELb0ELb1ELb0ELb0EEENS1_21CollectiveEpilogueFwdINS6_IJSA_NS7_ILi256EEESB_EEES9_SE_SG_Li256ELb1ELb1ELb0ELb0EEENS1_36VarlenDynamicPersistentTileSchedulerILi128ELi96ELi256ELi128ELb0ELb1ELb1ELb1ELb0ELb1EEEEEEEEEvNT_6ParamsE)
        /*004c*/ 	.short	0x0380
        /*004e*/ 	.short	0x0a80


	//----- nvinfo : EIATTR_SW_WAR
	.align		4
.L_236:
        /*0050*/ 	.byte	0x04, 0x36
        /*0052*/ 	.short	(.L_238 - .L_237)
.L_237:
        /*0054*/ 	.word	0x00000008
.L_238:


//--------------------- .nv.info._ZN7cutlass13device_kernelIN5flash11enable_sm90INS1_16FlashAttnFwdSm90INS1_25CollectiveMainloopFwdSm90ILi2EN4cute5tupleIJNS5_1CILi1EEES8_S8_EEENS6_IJNS7_ILi128EEENS7_ILi96EEENS7_ILi64EEEEEELi256ENS_6half_tEfNS_4arch4Sm90ELb0ELb1ELb1ELb1ELb1ELb0ELb1ELb1ELb0ELb1ELb0ELb0EEENS1_21CollectiveEpilogueFwdINS6_IJSA_NS7_ILi256EEESB_EEES9_SE_SG_Li256ELb1ELb1ELb0ELb0EEENS1_36VarlenDynamicPersistentTileSchedulerILi128ELi96ELi256ELi128ELb0ELb1ELb1ELb1ELb0ELb1EEEEEEEEEvNT_6ParamsE --------------------------
	.section	.nv.info._ZN7cutlass13device_kernelIN5flash11enable_sm90INS1_16FlashAttnFwdSm90INS1_25CollectiveMainloopFwdSm90ILi2EN4cute5tupleIJNS5_1CILi1EEES8_S8_EEENS6_IJNS7_ILi128EEENS7_ILi96EEENS7_ILi64EEEEEELi256ENS_6half_tEfNS_4arch4Sm90ELb0ELb1ELb1ELb1ELb1ELb0ELb1ELb1ELb0ELb1ELb0ELb0EEENS1_21CollectiveEpilogueFwdINS6_IJSA_NS7_ILi256EEESB_EEES9_SE_SG_Li256ELb1ELb1ELb0ELb0EEENS1_36VarlenDynamicPersistentTileSchedulerILi128ELi96ELi256ELi128ELb0ELb1ELb1ELb1ELb0ELb1EEEEEEEEEvNT_6ParamsE,"",@"SHT_CUDA_INFO"
	.sectionflags	@""
	.align	4


	//----- nvinfo : EIATTR_CUDA_API_VERSION
	.align		4
        /*0000*/ 	.byte	0x04, 0x37
        /*0002*/ 	.short	(.L_240 - .L_239)
.L_239:
        /*0004*/ 	.word	0x00000082


	//----- nvinfo : EIATTR_KPARAM_INFO
	.align		4
.L_240:
        /*0008*/ 	.byte	0x04, 0x17
        /*000a*/ 	.short	(.L_242 - .L_241)
.L_241:
        /*000c*/ 	.word	0x00000000
        /*0010*/ 	.short	0x0000
        /*0012*/ 	.short	0x0000
        /*0014*/ 	.byte	0x00, 0xf0, 0x01, 0x2e


	//----- nvinfo : EIATTR_SPARSE_MMA_MASK
	.align		4
.L_242:
        /*0018*/ 	.byte	0x03, 0x50
        /*001a*/ 	.short	0x0000


	//----- nvinfo : EIATTR_MAXREG_COUNT
	.align		4
        /*001c*/ 	.byte	0x03, 0x1b
        /*001e*/ 	.short	0x00a8


	//----- nvinfo : EIATTR_MERCURY_ISA_VERSION
	.align		4
        /*0020*/ 	.byte	0x03, 0x5f
        /*0022*/ 	.short	0x0101


	//----- nvinfo : EIATTR_VRC_CTA_INIT_COUNT
	.align		4
        /*0024*/ 	.byte	0x02, 0x4a
	.zero		1
	.zero		1


	//----- nvinfo : EIATTR_EXIT_INSTR_OFFSETS
	.align		4
        /*0028*/ 	.byte	0x04, 0x1c
        /*002a*/ 	.short	(.L_244 - .L_243)


	//   ....[0]....
.L_243:
        /*002c*/ 	.word	0x00000010


	//----- nvinfo : EIATTR_MAX_THREADS
	.align		4
.L_244:
        /*0030*/ 	.byte	0x04, 0x05
        /*0032*/ 	.short	(.L_246 - .L_245)
.L_245:
        /*0034*/ 	.word	0x00000180
        /*0038*/ 	.word	0x00000001
        /*003c*/ 	.word	0x00000001


	//----- nvinfo : EIATTR_CBANK_PARAM_SIZE
	.align		4
.L_246:
        /*0040*/ 	.byte	0x03, 0x19
        /*0042*/ 	.short	0x0b80


	//----- nvinfo : EIATTR_PARAM_CBANK
	.align		4
        /*0044*/ 	.byte	0x04, 0x0a
        /*0046*/ 	.short	(.L_248 - .L_247)
	.align		4
.L_247:
        /*0048*/ 	.word	index@(.nv.constant0._ZN7cutlass13device_kernelIN5flash11enable_sm90INS1_16FlashAttnFwdSm90INS1_25CollectiveMainloopFwdSm90ILi2EN4cute5tupleIJNS5_1CILi1EEES8_S8_EEENS6_IJNS7_ILi128EEENS7_ILi96EEENS7_ILi64EEEEEELi256ENS_6half_tEfNS_4arch4Sm90ELb0ELb1ELb1ELb1ELb1ELb0ELb1ELb1ELb0ELb1ELb0ELb0EEENS1_21CollectiveEpilogueFwdINS6_IJSA_NS7_ILi256EEESB_EEES9_SE_SG_Li256ELb1ELb1ELb0ELb0EEENS1_36VarlenDynamicPersistentTileSchedulerILi128ELi96ELi256ELi128ELb0ELb1ELb1ELb1ELb0ELb1EEEEEEEEEvNT_6ParamsE)
        /*004c*/ 	.short	0x0380
        /*004e*/ 	.short	0x0b80


	//----- nvinfo : EIATTR_SW_WAR
	.align		4
.L_248:
        /*0050*/ 	.byte	0x04, 0x36
        /*0052*/ 	.short	(.L_250 - .L_249)
.L_249:
        /*0054*/ 	.word	0x00000008
.L_250:


//--------------------- .nv.info._ZN7cutlass13device_kernelIN5flash11enable_sm90INS1_16FlashAttnFwdSm90INS1_25CollectiveMainloopFwdSm90ILi2EN4cute5tupleIJNS5_1CILi1EEES8_S8_EEENS6_IJNS7_ILi128EEENS7_ILi96EEENS7_ILi64EEEEEELi256ENS_6half_tEfNS_4arch4Sm90ELb0ELb1ELb1ELb1ELb1ELb1ELb1ELb1ELb0ELb1ELb0ELb0EEENS1_21CollectiveEpilogueFwdINS6_IJSA_NS7_ILi256EEESB_EEES9_SE_SG_Li256ELb1ELb1ELb0ELb0EEENS1_36VarlenDynamicPersistentTileSchedulerILi128ELi96ELi256ELi128ELb0ELb1ELb1ELb1ELb0ELb1EEEEEEEEEvNT_6ParamsE --------------------------
	.section	.nv.info._ZN7cutlass13device_kernelIN5flash11enable_sm90INS1_16FlashAttnFwdSm90INS1_25CollectiveMainloopFwdSm90ILi2EN4cute5tupleIJNS5_1CILi1EEES8_S8_EEENS6_IJNS7_ILi128EEENS7_ILi96EEENS7_ILi64EEEEEELi256ENS_6half_tEfNS_4arch4Sm90ELb0ELb1ELb1ELb1ELb1ELb1ELb1ELb1ELb0ELb1ELb0ELb0EEENS1_21CollectiveEpilogueFwdINS6_IJSA_NS7_ILi256EEESB_EEES9_SE_SG_Li256ELb1ELb1ELb0ELb0EEENS1_36VarlenDynamicPersistentTileSchedulerILi128ELi96ELi256ELi128ELb0ELb1ELb1ELb1ELb0ELb1EEEEEEEEEvNT_6ParamsE,"",@"SHT_CUDA_INFO"
	.sectionflags	@""
	.align	4


	//----- nvinfo : EIATTR_CUDA_API_VERSION
	.align		4
        /*0000*/ 	.byte	0x04, 0x37
        /*0002*/ 	.short	(.L_252 - .L_251)
.L_251:
        /*0004*/ 	.word	0x00000082


	//----- nvinfo : EIATTR_KPARAM_INFO
	.align		4
.L_252:
        /*0008*/ 	.byte	0x04, 0x17
        /*000a*/ 	.short	(.L_254 - .L_253)
.L_253:
        /*000c*/ 	.word	0x00000000
        /*0010*/ 	.short	0x0000
        /*0012*/ 	.short	0x0000
        /*0014*/ 	.byte	0x00, 0xf0, 0x01, 0x2e


	//----- nvinfo : EIATTR_SPARSE_MMA_MASK
	.align		4
.L_254:
        /*0018*/ 	.byte	0x03, 0x50
        /*001a*/ 	.short	0x0000


	//----- nvinfo : EIATTR_MAXREG_COUNT
	.align		4
        /*001c*/ 	.byte	0x03, 0x1b
        /*001e*/ 	.short	0x00a8


	//----- nvinfo : EIATTR_MERCURY_ISA_VERSION
	.align		4
        /*0020*/ 	.byte	0x03, 0x5f
        /*0022*/ 	.short	0x0101


	//----- nvinfo : EIATTR_VRC_CTA_INIT_COUNT
	.align		4
        /*0024*/ 	.byte	0x02, 0x4a
	.zero		1
	.zero		1


	//----- nvinfo : EIATTR_EXIT_INSTR_OFFSETS
	.align		4
        /*0028*/ 	.byte	0x04, 0x1c
        /*002a*/ 	.short	(.L_256 - .L_255)


	//   ....[0]....
.L_255:
        /*002c*/ 	.word	0x00000010


	//----- nvinfo : EIATTR_MAX_THREADS
	.align		4
.L_256:
        /*0030*/ 	.byte	0x04, 0x05
        /*0032*/ 	.short	(.L_258 - .L_257)
.L_257:
        /*0034*/ 	.word	0x00000180
        /*0038*/ 	.word	0x00000001
        /*003c*/ 	.word	0x00000001


	//----- nvinfo : EIATTR_CBANK_PARAM_SIZE
	.align		4
.L_258:
        /*0040*/ 	.byte	0x03, 0x19
        /*0042*/ 	.short	0x0b80


	//----- nvinfo : EIATTR_PARAM_CBANK
	.align		4
        /*0044*/ 	.byte	0x04, 0x0a
        /*0046*/ 	.short	(.L_260 - .L_259)
	.align		4
.L_259:
        /*0048*/ 	.word	index@(.nv.constant0._ZN7cutlass13device_kernelIN5flash11enable_sm90INS1_16FlashAttnFwdSm90INS1_25CollectiveMainloopFwdSm90ILi2EN4cute5tupleIJNS5_1CILi1EEES8_S8_EEENS6_IJNS7_ILi128EEENS7_ILi96EEENS7_ILi64EEEEEELi256ENS_6half_tEfNS_4arch4Sm90ELb0ELb1ELb1ELb1ELb1ELb1ELb1ELb1ELb0ELb1ELb0ELb0EEENS1_21CollectiveEpilogueFwdINS6_IJSA_NS7_ILi256EEESB_EEES9_SE_SG_Li256ELb1ELb1ELb0ELb0EEENS1_36VarlenDynamicPersistentTileSchedulerILi128ELi96ELi256ELi128ELb0ELb1ELb1ELb1ELb0ELb1EEEEEEEEEvNT_6ParamsE)
        /*004c*/ 	.short	0x0380
        /*004e*/ 	.short	0x0b80


	//----- nvinfo : EIATTR_SW_WAR
	.align		4
.L_260:
        /*0050*/ 	.byte	0x04, 0x36
        /*0052*/ 	.short	(.L_262 - .L_261)
.L_261:
        /*0054*/ 	.word	0x00000008
.L_262:


//--------------------- .nv.info._ZN7cutlass13device_kernelIN5flash11enable_sm90INS1_16FlashAttnFwdSm90INS1_25CollectiveMainloopFwdSm90ILi2EN4cute5tupleIJNS5_1CILi1EEES8_S8_EEENS6_IJNS7_ILi128EEENS7_ILi96EEENS7_ILi64EEEEEELi256ENS_6half_tEfNS_4arch4Sm90ELb1ELb0ELb1ELb0ELb1ELb0ELb0ELb1ELb0ELb1ELb0ELb0EEENS1_21CollectiveEpilogueFwdINS6_IJSA_NS7_ILi256EEESB_EEES9_SE_SG_Li256ELb0ELb1ELb0ELb0EEENS1_30DynamicPersistentTileSchedulerILi256ELi128ELb0ELb1ELb1EEEEEEEEEvNT_6ParamsE --------------------------
	.section	.nv.info._ZN7cutlass13device_kernelIN5flash11enable_sm90INS1_16FlashAttnFwdSm90INS1_25CollectiveMainloopFwdSm90ILi2EN4cute5tupleIJNS5_1CILi1EEES8_S8_EEENS6_IJNS7_ILi128EEENS7_ILi96EEENS7_ILi64EEEEEELi256ENS_6half_tEfNS_4arch4Sm90ELb1ELb0ELb1ELb0ELb1ELb0ELb0ELb1ELb0ELb1ELb0ELb0EEENS1_21CollectiveEpilogueFwdINS6_IJSA_NS7_ILi256EEESB_EEES9_SE_SG_Li256ELb0ELb1ELb0ELb0EEENS1_30DynamicPersistentTileSchedulerILi256ELi128ELb0ELb1ELb1EEEEEEEEEvNT_6ParamsE,"",@"SHT_CUDA_INFO"
	.sectionflags	@""
	.align	4


	//----- nvinfo : EIATTR_CUDA_API_VERSION
	.align		4
        /*0000*/ 	.byte	0x04, 0x37
        /*0002*/ 	.short	(.L_264 - .L_263)
.L_263:
        /*0004*/ 	.word	0x00000082


	//----- nvinfo : EIATTR_KPARAM_INFO
	.align		4
.L_264:
        /*0008*/ 	.byte	0x04, 0x17
        /*000a*/ 	.short	(.L_266 - .L_265)
.L_265:
        /*000c*/ 	.word	0x00000000
        /*0010*/ 	.short	0x0000
        /*0012*/ 	.short	0x0000
        /*0014*/ 	.byte	0x00, 0xf0, 0x01, 0x2a


	//----- nvinfo : EIATTR_SPARSE_MMA_MASK
	.align		4
.L_266:
        /*0018*/ 	.byte	0x03, 0x50
        /*001a*/ 	.short	0x0000


	//----- nvinfo : EIATTR_MAXREG_COUNT
	.align		4
        /*001c*/ 	.byte	0x03, 0x1b
        /*001e*/ 	.short	0x00a8


	//----- nvinfo : EIATTR_MERCURY_ISA_VERSION
	.align		4
        /*0020*/ 	.byte	0x03, 0x5f
        /*0022*/ 	.short	0x0101


	//----- nvinfo : EIATTR_VRC_CTA_INIT_COUNT
	.align		4
        /*0024*/ 	.byte	0x02, 0x4a
	.zero		1
	.zero		1


	//----- nvinfo : EIATTR_EXIT_INSTR_OFFSETS
	.align		4
        /*0028*/ 	.byte	0x04, 0x1c
        /*002a*/ 	.short	(.L_268 - .L_267)


	//   ....[0]....
.L_267:
        /*002c*/ 	.word	0x00000010


	//----- nvinfo : EIATTR_MAX_THREADS
	.align		4
.L_268:
        /*0030*/ 	.byte	0x04, 0x05
        /*0032*/ 	.short	(.L_270 - .L_269)
.L_269:
        /*0034*/ 	.word	0x00000180
        /*0038*/ 	.word	0x00000001
        /*003c*/ 	.word	0x00000001


	//----- nvinfo : EIATTR_CBANK_PARAM_SIZE
	.align		4
.L_270:
        /*0040*/ 	.byte	0x03, 0x19
        /*0042*/ 	.short	0x0a80


	//----- nvinfo : EIATTR_PARAM_CBANK
	.align		4
        /*0044*/ 	.byte	0x04, 0x0a
        /*0046*/ 	.short	(.L_272 - .L_271)
	.align		4
.L_271:
        /*0048*/ 	.word	index@(.nv.constant0._ZN7cutlass13device_kernelIN5flash11enable_sm90INS1_16FlashAttnFwdSm90INS1_25CollectiveMainloopFwdSm90ILi2EN4cute5tupleIJNS5_1CILi1EEES8_S8_EEENS6_IJNS7_ILi128EEENS7_ILi96EEENS7_ILi64EEEEEELi256ENS_6half_tEfNS_4arch4Sm90ELb1ELb0ELb1ELb0ELb1ELb0ELb0ELb1ELb0ELb1ELb0ELb0EEENS1_21CollectiveEpilogueFwdINS6_IJSA_NS7_ILi256EEESB_EEES9_SE_SG_Li256ELb0ELb1ELb0ELb0EEENS1_30DynamicPersistentTileSchedulerILi256ELi128ELb0ELb1ELb1EEEEEEEEEvNT_6ParamsE)
        /*004c*/ 	.short	0x0380
        /*004e*/ 	.short	0x0a80


	//----- nvinfo : EIATTR_SW_WAR
	.align		4
.L_272:
        /*0050*/ 	.byte	0x04, 0x36
        /*0052*/ 	.short	(.L_274 - .L_273)
.L_273:
        /*0054*/ 	.word	0x00000008
.L_274:


//--------------------- .nv.info._ZN7cutlass13device_kernelIN5flash11enable_sm90INS1_16FlashAttnFwdSm90INS1_25CollectiveMainloopFwdSm90ILi2EN4cute5tupleIJNS5_1CILi1EEES8_S8_EEENS6_IJNS7_ILi128EEENS7_ILi96EEENS7_ILi64EEEEEELi256ENS_6half_tEfNS_4arch4Sm90ELb1ELb0ELb1ELb0ELb1ELb0ELb1ELb1ELb0ELb1ELb0ELb0EEENS1_21CollectiveEpilogueFwdINS6_IJSA_NS7_ILi256EEESB_EEES9_SE_SG_Li256ELb0ELb1ELb0ELb0EEENS1_30DynamicPersistentTileSchedulerILi256ELi128ELb0ELb1ELb1EEEEEEEEEvNT_6ParamsE --------------------------
	.section	.nv.info._ZN7cutlass13device_kernelIN5flash11enable_sm90INS1_16FlashAttnFwdSm90INS1_25CollectiveMainloopFwdSm90ILi2EN4cute5tupleIJNS5_1CILi1EEES8_S8_EEENS6_IJNS7_ILi128EEENS7_ILi96EEENS7_ILi64EEEEEELi256ENS_6half_tEfNS_4arch4Sm90ELb1ELb0ELb1ELb0ELb1ELb0ELb1ELb1ELb0ELb1ELb0ELb0EEENS1_21CollectiveEpilogueFwdINS6_IJSA_NS7_ILi256EEESB_EEES9_SE_SG_Li256ELb0ELb1ELb0ELb0EEENS1_30DynamicPersistentTileSchedulerILi256ELi128ELb0ELb1ELb1EEEEEEEEEvNT_6ParamsE,"",@"SHT_CUDA_INFO"
	.sectionflags	@""
	.align	4


	//----- nvinfo : EIATTR_CUDA_API_VERSION
	.align		4
        /*0000*/ 	.byte	0x04, 0x37
        /*0002*/ 	.short	(.L_276 - .L_275)
.L_275:
        /*0004*/ 	.word	0x00000082


	//----- nvinfo : EIATTR_KPARAM_INFO
	.align		4
.L_276:
        /*0008*/ 	.byte	0x04, 0x17
        /*000a*/ 	.short	(.L_278 - .L_277)
.L_277:
        /*000c*/ 	.word	0x00000000
        /*0010*/ 	.short	0x0000
        /*0012*/ 	.short	0x0000
        /*0014*/ 	.byte	0x00, 0xf0, 0x01, 0x2e


	//----- nvinfo : EIATTR_SPARSE_MMA_MASK
	.align		4
.L_278:
        /*0018*/ 	.byte	0x03, 0x50
        /*001a*/ 	.short	0x0000


	//----- nvinfo : EIATTR_MAXREG_COUNT
	.align		4
        /*001c*/ 	.byte	0x03, 0x1b
        /*001e*/ 	.short	0x00a8


	//----- nvinfo : EIATTR_MERCURY_ISA_VERSION
	.align		4
        /*0020*/ 	.byte	0x03, 0x5f
        /*0022*/ 	.short	0x0101


	//----- nvinfo : EIATTR_VRC_CTA_INIT_COUNT
	.align		4
        /*0024*/ 	.byte	0x02, 0x4a
	.zero		1
	.zero		1


	//----- nvinfo : EIATTR_EXIT_INSTR_OFFSETS
	.align		4
        /*0028*/ 	.byte	0x04, 0x1c
        /*002a*/ 	.short	(.L_280 - .L_279)


	//   ....[0]....
.L_279:
        /*002c*/ 	.word	0x00000010


	//----- nvinfo : EIATTR_MAX_THREADS
	.align		4
.L_280:
        /*0030*/ 	.byte	0x04, 0x05
        /*0032*/ 	.short	(.L_282 - .L_281)
.L_281:
        /*0034*/ 	.word	0x00000180
        /*0038*/ 	.word	0x00000001
        /*003c*/ 	.word	0x00000001


	//----- nvinfo : EIATTR_CBANK_PARAM_SIZE
	.align		4
.L_282:
        /*0040*/ 	.byte	0x03, 0x19
        /*0042*/ 	.short	0x0b80


	//----- nvinfo : EIATTR_PARAM_CBANK
	.align		4
        /*0044*/ 	.byte	0x04, 0x0a
        /*0046*/ 	.short	(.L_284 - .L_283)
	.align		4
.L_283:
        /*0048*/ 	.word	index@(.nv.constant0._ZN7cutlass13device_kernelIN5flash11enable_sm90INS1_16FlashAttnFwdSm90INS1_25CollectiveMainloopFwdSm90ILi2EN4cute5tupleIJNS5_1CILi1EEES8_S8_EEENS6_IJNS7_ILi128EEENS7_ILi96EEENS7_ILi64EEEEEELi256ENS_6half_tEfNS_4arch4Sm90ELb1ELb0ELb1ELb0ELb1ELb0ELb1ELb1ELb0ELb1ELb0ELb0EEENS1_21CollectiveEpilogueFwdINS6_IJSA_NS7_ILi256EEESB_EEES9_SE_SG_Li256ELb0ELb1ELb0ELb0EEENS1_30DynamicPersistentTileSchedulerILi256ELi128ELb0ELb1ELb1EEEEEEEEEvNT_6ParamsE)
        /*004c*/ 	.short	0x0380
        /*004e*/ 	.short	0x0b80


	//----- nvinfo : EIATTR_SW_WAR
	.align		4
.L_284:
        /*0050*/ 	.byte	0x04, 0x36
        /*0052*/ 	.short	(.L_286 - .L_285)
.L_285:
        /*0054*/ 	.word	0x00000008
.L_286:


//--------------------- .nv.info._ZN7cutlass13device_kernelIN5flash11enable_sm90INS1_16FlashAttnFwdSm90INS1_25CollectiveMainloopFwdSm90ILi2EN4cute5tupleIJNS5_1CILi1EEES8_S8_EEENS6_IJNS7_ILi128EEENS7_ILi96EEENS7_ILi64EEEEEELi256ENS_6half_tEfNS_4arch4Sm90ELb1ELb0ELb1ELb1ELb1ELb0ELb0ELb1ELb0ELb1ELb0ELb0EEENS1_21CollectiveEpilogueFwdINS6_IJSA_NS7_ILi256EEESB_EEES9_SE_SG_Li256ELb1ELb1ELb0ELb0EEENS1_36VarlenDynamicPersistentTileSchedulerILi128ELi96ELi256ELi128ELb0ELb1ELb1ELb1ELb1ELb1EEEEEEEEEvNT_6ParamsE --------------------------
	.section	.nv.info._ZN7cutlass13device_kernelIN5flash11enable_sm90INS1_16FlashAttnFwdSm90INS1_25CollectiveMainloopFwdSm90ILi2EN4cute5tupleIJNS5_1CILi1EEES8_S8_EEENS6_IJNS7_ILi128EEENS7_ILi96EEENS7_ILi64EEEEEELi256ENS_6half_tEfNS_4arch4Sm90ELb1ELb0ELb1ELb1ELb1ELb0ELb0ELb1ELb0ELb1ELb0ELb0EEENS1_21CollectiveEpilogueFwdINS6_IJSA_NS7_ILi256EEESB_EEES9_SE_SG_Li256ELb1ELb1ELb0ELb0EEENS1_36VarlenDynamicPersistentTileSchedulerILi128ELi96ELi256ELi128ELb0ELb1ELb1ELb1ELb1ELb1EEEEEEEEEvNT_6ParamsE,"",@"SHT_CUDA_INFO"
	.sectionflags	@""
	.align	4


	//----- nvinfo : EIATTR_CUDA_API_VERSION
	.align		4
        /*0000*/ 	.byte	0x04, 0x37
        /*0002*/ 	.short	(.L_288 - .L_287)
.L_287:
        /*0004*/ 	.word	0x00000082


	//----- nvinfo : EIATTR_KPARAM_INFO
	.align		4
.L_288:
        /*0008*/ 	.byte	0x04, 0x17
        /*000a*/ 	.short	(.L_290 - .L_289)
.L_289:
        /*000c*/ 	.word	0x00000000
        /*0010*/ 	.short	0x0000
        /*0012*/ 	.short	0x0000
        /*0014*/ 	.byte	0x00, 0xf0, 0x01, 0x2a


	//----- nvinfo : EIATTR_SPARSE_MMA_MASK
	.align		4
.L_290:
        /*0018*/ 	.byte	0x03, 0x50
        /*001a*/ 	.short	0x0000


	//----- nvinfo : EIATTR_MAXREG_COUNT
	.align		4
        /*001c*/ 	.byte	0x03, 0x1b
        /*001e*/ 	.short	0x00a8


	//----- nvinfo : EIATTR_MERCURY_ISA_VERSION
	.align		4
        /*0020*/ 	.byte	0x03, 0x5f
        /*0022*/ 	.short	0x0101


	//----- nvinfo : EIATTR_VRC_CTA_INIT_COUNT
	.align		4
        /*0024*/ 	.byte	0x02, 0x4a
	.zero		1
	.zero		1


	//----- nvinfo : EIATTR_EXIT_INSTR_OFFSETS
	.align		4
        /*0028*/ 	.byte	0x04, 0x1c
        /*002a*/ 	.short	(.L_292 - .L_291)


	//   ....[0]....
.L_291:
        /*002c*/ 	.word	0x00000010


	//----- nvinfo : EIATTR_MAX_THREADS
	.align		4
.L_292:
        /*0030*/ 	.byte	0x04, 0x05
        /*0032*/ 	.short	(.L_294 - .L_293)
.L_293:
        /*0034*/ 	.word	0x00000180
        /*0038*/ 	.word	0x00000001
        /*003c*/ 	.word	0x00000001


	//----- nvinfo : EIATTR_CBANK_PARAM_SIZE
	.align		4
.L_294:
        /*0040*/ 	.byte	0x03, 0x19
        /*0042*/ 	.short	0x0a80


	//----- nvinfo : EIATTR_PARAM_CBANK
	.align		4
        /*0044*/ 	.byte	0x04, 0x0a
        /*0046*/ 	.short	(.L_296 - .L_295)
	.align		4
.L_295:
        /*0048*/ 	.word	index@(.nv.constant0._ZN7cutlass13device_kernelIN5flash11enable_sm90INS1_16FlashAttnFwdSm90INS1_25CollectiveMainloopFwdSm90ILi2EN4cute5tupleIJNS5_1CILi1EEES8_S8_EEENS6_IJNS7_ILi128EEENS7_ILi96EEENS7_ILi64EEEEEELi256ENS_6half_tEfNS_4arch4Sm90ELb1ELb0ELb1ELb1ELb1ELb0ELb0ELb1ELb0ELb1ELb0ELb0EEENS1_21CollectiveEpilogueFwdINS6_IJSA_NS7_ILi256EEESB_EEES9_SE_SG_Li256ELb1ELb1ELb0ELb0EEENS1_36VarlenDynamicPersistentTileSchedulerILi128ELi96ELi256ELi128ELb0ELb1ELb1ELb1ELb1ELb1EEEEEEEEEvNT_6ParamsE)
        /*004c*/ 	.short	0x0380
        /*004e*/ 	.short	0x0a80


	//----- nvinfo : EIATTR_SW_WAR
	.align		4
.L_296:
        /*0050*/ 	.byte	0x04, 0x36
        /*0052*/ 	.short	(.L_298 - .L_297)
.L_297:
        /*0054*/ 	.word	0x00000008
.L_298:


//--------------------- .nv.info._ZN7cutlass13device_kernelIN5flash11enable_sm90INS1_16FlashAttnFwdSm90INS1_25CollectiveMainloopFwdSm90ILi2EN4cute5tupleIJNS5_1CILi1EEES8_S8_EEENS6_IJNS7_ILi128EEENS7_ILi96EEENS7_ILi64EEEEEELi256ENS_6half_tEfNS_4arch4Sm90ELb1ELb0ELb1ELb1ELb1ELb1ELb0ELb1ELb0ELb1ELb0ELb0EEENS1_21CollectiveEpilogueFwdINS6_IJSA_NS7_ILi256EEESB_EEES9_SE_SG_Li256ELb1ELb1ELb0ELb0EEENS1_36VarlenDynamicPersistentTileSchedulerILi128ELi96ELi256ELi128ELb0ELb1ELb1ELb1ELb1ELb1EEEEEEEEEvNT_6ParamsE --------------------------
	.section	.nv.info._ZN7cutlass13device_kernelIN5flash11enable_sm90INS1_16FlashAttnFwdSm90INS1_25CollectiveMainloopFwdSm90ILi2EN4cute5tupleIJNS5_1CILi1EEES8_S8_EEENS6_IJNS7_ILi128EEENS7_ILi96EEENS7_ILi64EEEEEELi256ENS_6half_tEfNS_4arch4Sm90ELb1ELb0ELb1ELb1ELb1ELb1ELb0ELb1ELb0ELb1ELb0ELb0EEENS1_21CollectiveEpilogueFwdINS6_IJSA_NS7_ILi256EEESB_EEES9_SE_SG_Li256ELb1ELb1ELb0ELb0EEENS1_36VarlenDynamicPersistentTileSchedulerILi128ELi96ELi256ELi128ELb0ELb1ELb1ELb1ELb1ELb1EEEEEEEEEvNT_6ParamsE,"",@"SHT_CUDA_INFO"
	.sectionflags	@""
	.align	4


	//----- nvinfo : EIATTR_CUDA_API_VERSION
	.align		4
        /*0000*/ 	.byte	0x04, 0x37
        /*0002*/ 	.short	(.L_300 - .L_299)
.L_299:
        /*0004*/ 	.word	0x00000082


	//----- nvinfo : EIATTR_KPARAM_INFO
	.align		4
.L_300:
        /*0008*/ 	.byte	0x04, 0x17
        /*000a*/ 	.short	(.L_302 - .L_301)
.L_301:
        /*000c*/ 	.word	0x00000000
        /*0010*/ 	.short	0x0000
        /*0012*/ 	.short	0x0000
        /*0014*/ 	.byte	0x00, 0xf0, 0x01, 0x2a


	//----- nvinfo : EIATTR_SPARSE_MMA_MASK
	.align		4
.L_302:
        /*0018*/ 	.byte	0x03, 0x50
        /*001a*/ 	.short	0x0000


	//----- nvinfo : EIATTR_MAXREG_COUNT
	.align		4
        /*001c*/ 	.byte	0x03, 0x1b
        /*001e*/ 	.short	0x00a8


	//----- nvinfo : EIATTR_MERCURY_ISA_VERSION
	.align		4
        /*0020*/ 	.byte	0x03, 0x5f
        /*0022*/ 	.short	0x0101


	//----- nvinfo : EIATTR_VRC_CTA_INIT_COUNT
	.align		4
        /*0024*/ 	.byte	0x02, 0x4a
	.zero		1
	.zero		1


	//----- nvinfo : EIATTR_EXIT_INSTR_OFFSETS
	.align		4
        /*0028*/ 	.byte	0x04, 0x1c
        /*002a*/ 	.short	(.L_304 - .L_303)


	//   ....[0]....
.L_303:
        /*002c*/ 	.word	0x00000010


	//----- nvinfo : EIATTR_MAX_THREADS
	.align		4
.L_304:
        /*0030*/ 	.byte	0x04, 0x05
        /*0032*/ 	.short	(.L_306 - .L_305)
.L_305:
        /*0034*/ 	.word	0x00000180
        /*0038*/ 	.word	0x00000001
        /*003c*/ 	.word	0x00000001


	//----- nvinfo : EIATTR_CBANK_PARAM_SIZE
	.align		4
.L_306:
        /*0040*/ 	.byte	0x03, 0x19
        /*0042*/ 	.short	0x0a80


	//----- nvinfo : EIATTR_PARAM_CBANK
	.align		4
        /*0044*/ 	.byte	0x04, 0x0a
        /*0046*/ 	.short	(.L_308 - .L_307)
	.align		4
.L_307:
        /*0048*/ 	.word	index@(.nv.constant0._ZN7cutlass13device_kernelIN5flash11enable_sm90INS1_16FlashAttnFwdSm90INS1_25CollectiveMainloopFwdSm90ILi2EN4cute5tupleIJNS5_1CILi1EEES8_S8_EEENS6_IJNS7_ILi128EEENS7_ILi96EEENS7_ILi64EEEEEELi256ENS_6half_tEfNS_4arch4Sm90ELb1ELb0ELb1ELb1ELb1ELb1ELb0ELb1ELb0ELb1ELb0ELb0EEENS1_21CollectiveEpilogueFwdINS6_IJSA_NS7_ILi256EEESB_EEES9_SE_SG_Li256ELb1ELb1ELb0ELb0EEENS1_36VarlenDynamicPersistentTileSchedulerILi128ELi96ELi256ELi128ELb0ELb1ELb1ELb1ELb1ELb1EEEEEEEEEvNT_6ParamsE)
        /*004c*/ 	.short	0x0380
        /*004e*/ 	.short	0x0a80


	//----- nvinfo : EIATTR_SW_WAR
	.align		4
.L_308:
        /*0050*/ 	.byte	0x04, 0x36
        /*0052*/ 	.short	(.L_310 - .L_309)
.L_309:
        /*0054*/ 	.word	0x00000008
.L_310:


//--------------------- .nv.info._ZN7cutlass13device_kernelIN5flash11enable_sm90INS1_16FlashAttnFwdSm90INS1_25CollectiveMainloopFwdSm90ILi2EN4cute5tupleIJNS5_1CILi1EEES8_S8_EEENS6_IJNS7_ILi128EEENS7_ILi96EEENS7_ILi64EEEEEELi256ENS_6half_tEfNS_4arch4Sm90ELb1ELb0ELb1ELb1ELb1ELb0ELb1ELb1ELb0ELb1ELb0ELb0EEENS1_21CollectiveEpilogueFwdINS6_IJSA_NS7_ILi256EEESB_EEES9_SE_SG_Li256ELb1ELb1ELb0ELb0EEENS1_36VarlenDynamicPersistentTileSchedulerILi128ELi96ELi256ELi128ELb0ELb1ELb1ELb1ELb1ELb1EEEEEEEEEvNT_6ParamsE --------------------------
	.section	.nv.info._ZN7cutlass13device_kernelIN5flash11enable_sm90INS1_16FlashAttnFwdSm90INS1_25CollectiveMainloopFwdSm90ILi2EN4cute5tupleIJNS5_1CILi1EEES8_S8_EEENS6_IJNS7_ILi128EEENS7_ILi96EEENS7_ILi64EEEEEELi256ENS_6half_tEfNS_4arch4Sm90ELb1ELb0ELb1ELb1ELb1ELb0ELb1ELb1ELb0ELb1ELb0ELb0EEENS1_21CollectiveEpilogueFwdINS6_IJSA_NS7_ILi256EEESB_EEES9_SE_SG_Li256ELb1ELb1ELb0ELb0EEENS1_36VarlenDynamicPersistentTileSchedulerILi128ELi96ELi256ELi128ELb0ELb1ELb1ELb1ELb1ELb1EEEEEEEEEvNT_6ParamsE,"",@"SHT_CUDA_INFO"
	.sectionflags	@""
	.align	4


	//----- nvinfo : EIATTR_CUDA_API_VERSION
	.align		4
        /*0000*/ 	.byte	0x04, 0x37
        /*0002*/ 	.short	(.L_312 - .L_311)
.L_311:
        /*0004*/ 	.word	0x00000082


	//----- nvinfo : EIATTR_KPARAM_INFO
	.align		4
.L_312:
        /*0008*/ 	.byte	0x04, 0x17
        /*000a*/ 	.short	(.L_314 - .L_313)
.L_313:
        /*000c*/ 	.word	0x00000000
        /*0010*/ 	.short	0x0000
        /*0012*/ 	.short	0x0000
        /*0014*/ 	.byte	0x00, 0xf0, 0x01, 0x2e


	//----- nvinfo : EIATTR_SPARSE_MMA_MASK
	.align		4
.L_314:
        /*0018*/ 	.byte	0x03, 0x50
        /*001a*/ 	.short	0x0000


	//----- nvinfo : EIATTR_MAXREG_COUNT
	.align		4
        /*001c*/ 	.byte	0x03, 0x1b
        /*001e*/ 	.short	0x00a8


	//----- nvinfo : EIATTR_MERCURY_ISA_VERSION
	.align		4
        /*0020*/ 	.byte	0x03, 0x5f
        /*0022*/ 	.short	0x0101


	//----- nvinfo : EIATTR_VRC_CTA_INIT_COUNT
	.align		4
        /*0024*/ 	.byte	0x02, 0x4a
	.zero		1
	.zero		1


	//----- nvinfo : EIATTR_EXIT_INSTR_OFFSETS
	.align		4
        /*0028*/ 	.byte	0x04, 0x1c
        /*002a*/ 	.short	(.L_316 - .L_315)


	//   ....[0]....
.L_315:
        /*002c*/ 	.word	0x00000010


	//----- nvinfo : EIATTR_MAX_THREADS
	.align		4
.L_316:
        /*0030*/ 	.byte	0x04, 0x05
        /*0032*/ 	.short	(.L_318 - .L_317)
.L_317:
        /*0034*/ 	.word	0x00000180
        /*0038*/ 	.word	0x00000001
        /*003c*/ 	.word	0x00000001


	//----- nvinfo : EIATTR_CBANK_PARAM_SIZE
	.align		4
.L_318:
        /*0040*/ 	.byte	0x03, 0x19
        /*0042*/ 	.short	0x0b80


	//----- nvinfo : EIATTR_PARAM_CBANK
	.align		4
        /*0044*/ 	.byte	0x04, 0x0a
        /*0046*/ 	.short	(.L_320 - .L_319)
	.align		4
.L_319:
        /*0048*/ 	.word	index@(.nv.constant0._ZN7cutlass13device_kernelIN5flash11enable_sm90INS1_16FlashAttnFwdSm90INS1_25CollectiveMainloopFwdSm90ILi2EN4cute5tupleIJNS5_1CILi1EEES8_S8_EEENS6_IJNS7_ILi128EEENS7_ILi96EEENS7_ILi64EEEEEELi256ENS_6half_tEfNS_4arch4Sm90ELb1ELb0ELb1ELb1ELb1ELb0ELb1ELb1ELb0ELb1ELb0ELb0EEENS1_21CollectiveEpilogueFwdINS6_IJSA_NS7_ILi256EEESB_EEES9_SE_SG_Li256ELb1ELb1ELb0ELb0EEENS1_36VarlenDynamicPersistentTileSchedulerILi128ELi96ELi256ELi128ELb0ELb1ELb1ELb1ELb1ELb1EEEEEEEEEvNT_6ParamsE)
        /*004c*/ 	.short	0x0380
        /*004e*/ 	.short	0x0b80


	//----- nvinfo : EIATTR_SW_WAR
	.align		4
.L_320:
        /*0050*/ 	.byte	0x04, 0x36
        /*0052*/ 	.short	(.L_322 - .L_321)
.L_321:
        /*0054*/ 	.word	0x00000008
.L_322:


//--------------------- .nv.info._ZN7cutlass13device_kernelIN5flash11enable_sm90INS1_16FlashAttnFwdSm90INS1_25CollectiveMainloopFwdSm90ILi2EN4cute5tupleIJNS5_1CILi1EEES8_S8_EEENS6_IJNS7_ILi128EEENS7_ILi96EEENS7_ILi64EEEEEELi256ENS_6half_tEfNS_4arch4Sm90ELb1ELb0ELb1ELb1ELb1ELb1ELb1ELb1ELb0ELb1ELb0ELb0EEENS1_21CollectiveEpilogueFwdINS6_IJSA_NS7_ILi256EEESB_EEES9_SE_SG_Li256ELb1ELb1ELb0ELb0EEENS1_36VarlenDynamicPersistentTileSchedulerILi128ELi96ELi256ELi128ELb0ELb1ELb1ELb1ELb1ELb1EEEEEEEEEvNT_6ParamsE --------------------------
	.section	.nv.info._ZN7cutlass13device_kernelIN5flash11enable_sm90INS1_16FlashAttnFwdSm90INS1_25CollectiveMainloopFwdSm90ILi2EN4cute5tupleIJNS5_1CILi1EEES8_S8_EEENS6_IJNS7_ILi128EEENS7_ILi96EEENS7_ILi64EEEEEELi256ENS_6half_tEfNS_4arch4Sm90ELb1ELb0ELb1ELb1ELb1ELb1ELb1ELb1ELb0ELb1ELb0ELb0EEENS1_21CollectiveEpilogueFwdINS6_IJSA_NS7_ILi256EEESB_EEES9_SE_SG_Li256ELb1ELb1ELb0ELb0EEENS1_36VarlenDynamicPersistentTileSchedulerILi128ELi96ELi256ELi128ELb0ELb1ELb1ELb1ELb1ELb1EEEEEEEEEvNT_6ParamsE,"",@"SHT_CUDA_INFO"
	.sectionflags	@""
	.align	4


	//----- nvinfo : EIATTR_CUDA_API_VERSION
	.align		4
        /*0000*/ 	.byte	0x04, 0x37
        /*0002*/ 	.short	(.L_324 - .L_323)
.L_323:
        /*0004*/ 	.word	0x00000082


	//----- nvinfo : EIATTR_KPARAM_INFO
	.align		4
.L_324:
        /*0008*/ 	.byte	0x04, 0x17
        /*000a*/ 	.short	(.L_326 - .L_325)
.L_325:
        /*000c*/ 	.word	0x00000000
        /*0010*/ 	.short	0x0000
        /*0012*/ 	.short	0x0000
        /*0014*/ 	.byte	0x00, 0xf0, 0x01, 0x2e


	//----- nvinfo : EIATTR_SPARSE_MMA_MASK
	.align		4
.L_326:
        /*0018*/ 	.byte	0x03, 0x50
        /*001a*/ 	.short	0x0000


	//----- nvinfo : EIATTR_MAXREG_COUNT
	.align		4
        /*001c*/ 	.byte	0x03, 0x1b
        /*001e*/ 	.short	0x00a8


	//----- nvinfo : EIATTR_MERCURY_ISA_VERSION
	.align		4
        /*0020*/ 	.byte	0x03, 0x5f
        /*0022*/ 	.short	0x0101


	//----- nvinfo : EIATTR_VRC_CTA_INIT_COUNT
	.align		4
        /*0024*/ 	.byte	0x02, 0x4a
	.zero		1
	.zero		1


	//----- nvinfo : EIATTR_EXIT_INSTR_OFFSETS
	.align		4
        /*0028*/ 	.byte	0x04, 0x1c
        /*002a*/ 	.short	(.L_328 - .L_327)


	//   ....[0]....
.L_327:
        /*002c*/ 	.word	0x00000010


	//----- nvinfo : EIATTR_MAX_THREADS
	.align		4
.L_328:
        /*0030*/ 	.byte	0x04, 0x05
        /*0032*/ 	.short	(.L_330 - .L_329)
.L_329:
        /*0034*/ 	.word	0x00000180
        /*0038*/ 	.word	0x00000001
        /*003c*/ 	.word	0x00000001


	//----- nvinfo : EIATTR_CBANK_PARAM_SIZE
	.align		4
.L_330:
        /*0040*/ 	.byte	0x03, 0x19
        /*0042*/ 	.short	0x0b80


	//----- nvinfo : EIATTR_PARAM_CBANK
	.align		4
        /*0044*/ 	.byte	0x04, 0x0a
        /*0046*/ 	.short	(.L_332 - .L_331)
	.align		4
.L_331:
        /*0048*/ 	.word	index@(.nv.constant0._ZN7cutlass13device_kernelIN5flash11enable_sm90INS1_16FlashAttnFwdSm90INS1_25CollectiveMainloopFwdSm90ILi2EN4cute5tupleIJNS5_1CILi1EEES8_S8_EEENS6_IJNS7_ILi128EEENS7_ILi96EEENS7_ILi64EEEEEELi256ENS_6half_tEfNS_4arch4Sm90ELb1ELb0ELb1ELb1ELb1ELb1ELb1ELb1ELb0ELb1ELb0ELb0EEENS1_21CollectiveEpilogueFwdINS6_IJSA_NS7_ILi256EEESB_EEES9_SE_SG_Li256ELb1ELb1ELb0ELb0EEENS1_36VarlenDynamicPersistentTileSchedulerILi128ELi96ELi256ELi128ELb0ELb1ELb1ELb1ELb1ELb1EEEEEEEEEvNT_6ParamsE)
        /*004c*/ 	.short	0x0380
        /*004e*/ 	.short	0x0b80


	//----- nvinfo : EIATTR_SW_WAR
	.align		4
.L_332:
        /*0050*/ 	.byte	0x04, 0x36
        /*0052*/ 	.short	(.L_334 - .L_333)
.L_333:
        /*0054*/ 	.word	0x00000008
.L_334:


//--------------------- .nv.callgraph             --------------------------
	.section	.nv.callgraph,"",@"SHT_CUDA_CALLGRAPH"
	.align	4
	.sectionentsize	8
	.align		4
        /*0000*/ 	.word	0x00000000
	.align		4
        /*0004*/ 	.word	0xffffffff
	.align		4
        /*0008*/ 	.word	0x00000000
	.align		4
        /*000c*/ 	.word	0xfffffffe
	.align		4
        /*0010*/ 	.word	0x00000000
	.align		4
        /*0014*/ 	.word	0xfffffffd
	.align		4
        /*0018*/ 	.word	0x00000000
	.align		4
        /*001c*/ 	.word	0xfffffffc


//--------------------- .nv.constant4             --------------------------
	.section	.nv.constant4,"a",@progbits
	.align	8
	.align		8
.nv.constant4:
        /*0000*/ 	.dword	_ZN83_INTERNAL_f04532c9_47_flash_fwd_hdim64_256_fp16_paged_softcap_sm90_cu_e763cb1e_31784cuda3std3__45__cpo5beginE
	.align		8
        /*0008*/ 	.dword	_ZN83_INTERNAL_f04532c9_47_flash_fwd_hdim64_256_fp16_paged_softcap_sm90_cu_e763cb1e_31784cuda3std3__45__cpo3endE
	.align		8
        /*0010*/ 	.dword	_ZN83_INTERNAL_f04532c9_47_flash_fwd_hdim64_256_fp16_paged_softcap_sm90_cu_e763cb1e_31784cuda3std3__45__cpo6cbeginE
	.align		8
        /*0018*/ 	.dword	_ZN83_INTERNAL_f04532c9_47_flash_fwd_hdim64_256_fp16_paged_softcap_sm90_cu_e763cb1e_31784cuda3std3__45__cpo4cendE
	.align		8
        /*0020*/ 	.dword	_ZN83_INTERNAL_f04532c9_47_flash_fwd_hdim64_256_fp16_paged_softcap_sm90_cu_e763cb1e_31784cuda3std3__485_GLOBAL__N__f04532c9_47_flash_fwd_hdim64_256_fp16_paged_softcap_sm90_cu_e763cb1e_31786ignoreE
	.align		8
        /*0028*/ 	.dword	_ZN83_INTERNAL_f04532c9_47_flash_fwd_hdim64_256_fp16_paged_softcap_sm90_cu_e763cb1e_31784cuda3std3__419piecewise_constructE
	.align		8
        /*0030*/ 	.dword	_ZN83_INTERNAL_f04532c9_47_flash_fwd_hdim64_256_fp16_paged_softcap_sm90_cu_e763cb1e_31784cuda3std3__48in_placeE
	.align		8
        /*0038*/ 	.dword	_ZN83_INTERNAL_f04532c9_47_flash_fwd_hdim64_256_fp16_paged_softcap_sm90_cu_e763cb1e_31784cuda3std6ranges3__45__cpo4swapE
	.align		8
        /*0040*/ 	.dword	_ZN83_INTERNAL_f04532c9_47_flash_fwd_hdim64_256_fp16_paged_softcap_sm90_cu_e763cb1e_31784cuda3std6ranges3__45__cpo9iter_moveE
	.align		8
        /*0048*/ 	.dword	_ZN83_INTERNAL_f04532c9_47_flash_fwd_hdim64_256_fp16_paged_softcap_sm90_cu_e763cb1e_31784cute7productE
	.align		8
        /*0050*/ 	.dword	_ZN83_INTERNAL_f04532c9_47_flash_fwd_hdim64_256_fp16_paged_softcap_sm90_cu_e763cb1e_31784cute1_E


//--------------------- .text._ZN7cutlass13device_kernelIN5flash11enable_sm90INS1_16FlashAttnFwdSm90INS1_25CollectiveMainloopFwdSm90ILi2EN4cute5tupleIJNS5_1CILi1EEES8_S8_EEENS6_IJNS7_ILi128EEENS7_ILi96EEENS7_ILi64EEEEEELi256ENS_6half_tEfNS_4arch4Sm90ELb0ELb0ELb1ELb0ELb1ELb0ELb0ELb1ELb0ELb1ELb0ELb0EEENS1_21CollectiveEpilogueFwdINS6_IJSA_NS7_ILi256EEESB_EEES9_SE_SG_Li256ELb0ELb1ELb0ELb0EEENS1_29StaticPersistentTileSchedulerILb0EEEEEEEEEvNT_6ParamsE --------------------------
	.section	.text._ZN7cutlass13device_kernelIN5flash11enable_sm90INS1_16FlashAttnFwdSm90INS1_25CollectiveMainloopFwdSm90ILi2EN4cute5tupleIJNS5_1CILi1EEES8_S8_EEENS6_IJNS7_ILi128EEENS7_ILi96EEENS7_ILi64EEEEEELi256ENS_6half_tEfNS_4arch4Sm90ELb0ELb0ELb1ELb0ELb1ELb0ELb0ELb1ELb0ELb1ELb0ELb0EEENS1_21CollectiveEpilogueFwdINS6_IJSA_NS7_ILi256EEESB_EEES9_SE_SG_Li256ELb0ELb1ELb0ELb0EEENS1_29StaticPersistentTileSchedulerILb0EEEEEEEEEvNT_6ParamsE,"ax",@progbits
	.align	128
.text._ZN7cutlass13device_kernelIN5flash11enable_sm90INS1_16FlashAttnFwdSm90INS1_25CollectiveMainloopFwdSm90ILi2EN4cute5tupleIJNS5_1CILi1EEES8_S8_EEENS6_IJNS7_ILi128EEENS7_ILi96EEENS7_ILi64EEEEEELi256ENS_6half_tEfNS_4arch4Sm90ELb0ELb0ELb1ELb0ELb1ELb0ELb0ELb1ELb0ELb1ELb0ELb0EEENS1_21CollectiveEpilogueFwdINS6_IJSA_NS7_ILi256EEESB_EEES9_SE_SG_Li256ELb0ELb1ELb0ELb0EEENS1_29StaticPersistentTileSchedulerILb0EEEEEEEEEvNT_6ParamsE:
        .type           _ZN7cutlass13device_kernelIN5flash11enable_sm90INS1_16FlashAttnFwdSm90INS1_25CollectiveMainloopFwdSm90ILi2EN4cute5tupleIJNS5_1CILi1EEES8_S8_EEENS6_IJNS7_ILi128EEENS7_ILi96EEENS7_ILi64EEEEEELi256ENS_6half_tEfNS_4arch4Sm90ELb0ELb0ELb1ELb0ELb1ELb0ELb0ELb1ELb0ELb1ELb0ELb0EEENS1_21CollectiveEpilogueFwdINS6_IJSA_NS7_ILi256EEESB_EEES9_SE_SG_Li256ELb0ELb1ELb0ELb0EEENS1_29StaticPersistentTileSchedulerILb0EEEEEEEEEvNT_6ParamsE,@function
        .size           _ZN7cutlass13device_kernelIN5flash11enable_sm90INS1_16FlashAttnFwdSm90INS1_25CollectiveMainloopFwdSm90ILi2EN4cute5tupleIJNS5_1CILi1EEES8_S8_EEENS6_IJNS7_ILi128EEENS7_ILi96EEENS7_ILi64EEEEEELi256ENS_6half_tEfNS_4arch4Sm90ELb0ELb0ELb1ELb0ELb1ELb0ELb0ELb1ELb0ELb1ELb0ELb0EEENS1_21CollectiveEpilogueFwdINS6_IJSA_NS7_ILi256EEESB_EEES9_SE_SG_Li256ELb0ELb1ELb0ELb0EEENS1_29StaticPersistentTileSchedulerILb0EEEEEEEEEvNT_6ParamsE,(.L_x_18 - _ZN7cutlass13device_kernelIN5flash11enable_sm90INS1_16FlashAttnFwdSm90INS1_25CollectiveMainloopFwdSm90ILi2EN4cute5tupleIJNS5_1CILi1EEES8_S8_EEENS6_IJNS7_ILi128EEENS7_ILi96EEENS7_ILi64EEEEEELi256ENS_6half_tEfNS_4arch4Sm90ELb0ELb0ELb1ELb0ELb1ELb0ELb0ELb1ELb0ELb1ELb0ELb0EEENS1_21CollectiveEpilogueFwdINS6_IJSA_NS7_ILi256EEESB_EEES9_SE_SG_Li256ELb0ELb1ELb0ELb0EEENS1_29StaticPersistentTileSchedulerILb0EEEEEEEEEvNT_6ParamsE)
        .other          _ZN7cutlass13device_kernelIN5flash11enable_sm90INS1_16FlashAttnFwdSm90INS1_25CollectiveMainloopFwdSm90ILi2EN4cute5tupleIJNS5_1CILi1EEES8_S8_EEENS6_IJNS7_ILi128EEENS7_ILi96EEENS7_ILi64EEEEEELi256ENS_6half_tEfNS_4arch4Sm90ELb0ELb0ELb1ELb0ELb1ELb0ELb0ELb1ELb0ELb1ELb0ELb0EEENS1_21CollectiveEpilogueFwdINS6_IJSA_NS7_ILi256EEESB_EEES9_SE_SG_Li256ELb0ELb1ELb0ELb0EEENS1_29StaticPersistentTileSchedulerILb0EEEEEEEEEvNT_6ParamsE,@"STO_CUDA_ENTRY STV_DEFAULT"
_ZN7cutlass13device_kernelIN5flash11enable_sm90INS1_16FlashAttnFwdSm90INS1_25CollectiveMainloopFwdSm90ILi2EN4cute5tupleIJNS5_1CILi1EEES8_S8_EEENS6_IJNS7_ILi128EEENS7_ILi96EEENS7_ILi64EEEEEELi256ENS_6half_tEfNS_4arch4Sm90ELb0ELb0ELb1ELb0ELb1ELb0ELb0ELb1ELb0ELb1ELb0ELb0EEENS1_21CollectiveEpilogueFwdINS6_IJSA_NS7_ILi256EEESB_EEES9_SE_SG_Li256ELb0ELb1ELb0ELb0EEENS1_29StaticPersistentTileSchedulerILb0EEEEEEEEEvNT_6ParamsE:
[----:B------:R-:W-:Y:S01]  /*0000*/  LDC R1, c[0x0][0x37c] ;  /* 0x0000df00ff017b82 */ /* 0x000fe20000000800 */
[----:B------:R-:W-:Y:S05]  /*0010*/  EXIT ;  /* 0x000000000000794d */ /* 0x000fea0003800000 */
.L_x_0:
[----:B------:R-:W-:-:S00]  /*0020*/  BRA `(.L_x_0) ;  /* 0xfffffffc00fc7947 */ /* 0x000fc0000383ffff */
[----:B------:R-:W-:-:S00]  /*0030*/  NOP ;  /* 0x0000000000007918 */ /* 0x000fc00000000000 */
        /* <DEDUP_REMOVED lines=12> */
.L_x_18:


//--------------------- .text._ZN7cutlass13device_kernelIN5flash11enable_sm90INS1_16FlashAttnFwdSm90INS1_25CollectiveMainloopFwdSm90ILi2EN4cute5tupleIJNS5_1CILi1EEES8_S8_EEENS6_IJNS7_ILi128EEENS7_ILi96EEENS7_ILi64EEEEEELi256ENS_6half_tEfNS_4arch4Sm90ELb0ELb0ELb1ELb0ELb1ELb0ELb1ELb1ELb0ELb1ELb0ELb0EEENS1_21CollectiveEpilogueFwdINS6_IJSA_NS7_ILi256EEESB_EEES9_SE_SG_Li256ELb0ELb1ELb0ELb0EEENS1_29StaticPersistentTileSchedulerILb0EEEEEEEEEvNT_6ParamsE --------------------------
	.section	.text._ZN7cutlass13device_kernelIN5flash11enable_sm90INS1_16FlashAttnFwdSm90INS1_25CollectiveMainloopFwdSm90ILi2EN4cute5tupleIJNS5_1CILi1EEES8_S8_EEENS6_IJNS7_ILi128EEENS7_ILi96EEENS7_ILi64EEEEEELi256ENS_6half_tEfNS_4arch4Sm90ELb0ELb0ELb1ELb0ELb1ELb0ELb1ELb1ELb0ELb1ELb0ELb0EEENS1_21CollectiveEpilogueFwdINS6_IJSA_NS7_ILi256EEESB_EEES9_SE_SG_Li256ELb0ELb1ELb0ELb0EEENS1_29StaticPersistentTileSchedulerILb0EEEEEEEEEvNT_6ParamsE,"ax",@progbits
	.align	128
.text._ZN7cutlass13device_kernelIN5flash11enable_sm90INS1_16FlashAttnFwdSm90INS1_25CollectiveMainloopFwdSm90ILi2EN4cute5tupleIJNS5_1CILi1EEES8_S8_EEENS6_IJNS7_ILi128EEENS7_ILi96EEENS7_ILi64EEEEEELi256ENS_6half_tEfNS_4arch4Sm90ELb0ELb0ELb1ELb0ELb1ELb0ELb1ELb1ELb0ELb1ELb0ELb0EEENS1_21CollectiveEpilogueFwdINS6_IJSA_NS7_ILi256EEESB_EEES9_SE_SG_Li256ELb0ELb1ELb0ELb0EEENS1_29StaticPersistentTileSchedulerILb0EEEEEEEEEvNT_6ParamsE:
        .type           _ZN7cutlass13device_kernelIN5flash11enable_sm90INS1_16FlashAttnFwdSm90INS1_25CollectiveMainloopFwdSm90ILi2EN4cute5tupleIJNS5_1CILi1EEES8_S8_EEENS6_IJNS7_ILi128EEENS7_ILi96EEENS7_ILi64EEEEEELi256ENS_6half_tEfNS_4arch4Sm90ELb0ELb0ELb1ELb0ELb1ELb0ELb1ELb1ELb0ELb1ELb0ELb0EEENS1_21CollectiveEpilogueFwdINS6_IJSA_NS7_ILi256EEESB_EEES9_SE_SG_Li256ELb0ELb1ELb0ELb0EEENS1_29StaticPersistentTileSchedulerILb0EEEEEEEEEvNT_6ParamsE,@function
        .size           _ZN7cutlass13device_kernelIN5flash11enable_sm90INS1_16FlashAttnFwdSm90INS1_25CollectiveMainloopFwdSm90ILi2EN4cute5tupleIJNS5_1CILi1EEES8_S8_EEENS6_IJNS7_ILi128EEENS7_ILi96EEENS7_ILi64EEEEEELi256ENS_6half_tEfNS_4arch4Sm90ELb0ELb0ELb1ELb0ELb1ELb0ELb1ELb1ELb0ELb1ELb0ELb0EEENS1_21CollectiveEpilogueFwdINS6_IJSA_NS7_ILi256EEESB_EEES9_SE_SG_Li256ELb0ELb1ELb0ELb0EEENS1_29StaticPersistentTileSchedulerILb0EEEEEEEEEvNT_6ParamsE,(.L_x_19 - _ZN7cutlass13device_kernelIN5flash11enable_sm90INS1_16FlashAttnFwdSm90INS1_25CollectiveMainloopFwdSm90ILi2EN4cute5tupleIJNS5_1CILi1EEES8_S8_EEENS6_IJNS7_ILi128EEENS7_ILi96EEENS7_ILi64EEEEEELi256ENS_6half_tEfNS_4arch4Sm90ELb0ELb0ELb1ELb0ELb1ELb0ELb1ELb1ELb0ELb1ELb0ELb0EEENS1_21CollectiveEpilogueFwdINS6_IJSA_NS7_ILi256EEESB_EEES9_SE_SG_Li256ELb0ELb1ELb0ELb0EEENS1_29StaticPersistentTileSchedulerILb0EEEEEEEEEvNT_6ParamsE)
        .other          _ZN7cutlass13device_kernelIN5flash11enable_sm90INS1_16FlashAttnFwdSm90INS1_25CollectiveMainloopFwdSm90ILi2EN4cute5tupleIJNS5_1CILi1EEES8_S8_EEENS6_IJNS7_ILi128EEENS7_ILi96EEENS7_ILi64EEEEEELi256ENS_6half_tEfNS_4arch4Sm90ELb0ELb0ELb1ELb0ELb1ELb0ELb1ELb1ELb0ELb1ELb0ELb0EEENS1_21CollectiveEpilogueFwdINS6_IJSA_NS7_ILi256EEESB_EEES9_SE_SG_Li256ELb0ELb1ELb0ELb0EEENS1_29StaticPersistentTileSchedulerILb0EEEEEEEEEvNT_6ParamsE,@"STO_CUDA_ENTRY STV_DEFAULT"
_ZN7cutlass13device_kernelIN5flash11enable_sm90INS1_16FlashAttnFwdSm90INS1_25CollectiveMainloopFwdSm90ILi2EN4cute5tupleIJNS5_1CILi1EEES8_S8_EEENS6_IJNS7_ILi128EEENS7_ILi96EEENS7_ILi64EEEEEELi256ENS_6half_tEfNS_4arch4Sm90ELb0ELb0ELb1ELb0ELb1ELb0ELb1ELb1ELb0ELb1ELb0ELb0EEENS1_21CollectiveEpilogueFwdINS6_IJSA_NS7_ILi256EEESB_EEES9_SE_SG_Li256ELb0ELb1ELb0ELb0EEENS1_29StaticPersistentTileSchedulerILb0EEEEEEEEEvNT_6ParamsE:
[----:B------:R-:W-:Y:S01]  /*0000*/  LDC R1, c[0x0][0x37c] ;  /* 0x0000df00ff017b82 */ /* 0x000fe20000000800 */
[----:B------:R-:W-:Y:S05]  /*0010*/  EXIT ;  /* 0x000000000000794d */ /* 0x000fea0003800000 */
.L_x_1:
        /* <DEDUP_REMOVED lines=14> */
.L_x_19:


//--------------------- .text._ZN7cutlass13device_kernelIN5flash11enable_sm90INS1_16FlashAttnFwdSm90INS1_25CollectiveMainloopFwdSm90ILi2EN4cute5tupleIJNS5_1CILi1EEES8_S8_EEENS6_IJNS7_ILi128EEENS7_ILi96EEENS7_ILi64EEEEEELi256ENS_6half_tEfNS_4arch4Sm90ELb0ELb0ELb1ELb1ELb1ELb0ELb0ELb1ELb0ELb1ELb0ELb0EEENS1_21CollectiveEpilogueFwdINS6_IJSA_NS7_ILi256EEESB_EEES9_SE_SG_Li256ELb1ELb1ELb0ELb0EEENS1_36VarlenDynamicPersistentTileSchedulerILi128ELi96ELi256ELi128ELb0ELb1ELb1ELb0ELb1ELb1EEEEEEEEEvNT_6ParamsE --------------------------
	.section	.text._ZN7cutlass13device_kernelIN5flash11enable_sm90INS1_16FlashAttnFwdSm90INS1_25CollectiveMainloopFwdSm90ILi2EN4cute5tupleIJNS5_1CILi1EEES8_S8_EEENS6_IJNS7_ILi128EEENS7_ILi96EEENS7_ILi64EEEEEELi256ENS_6half_tEfNS_4arch4Sm90ELb0ELb0ELb1ELb1ELb1ELb0ELb0ELb1ELb0ELb1ELb0ELb0EEENS1_21CollectiveEpilogueFwdINS6_IJSA_NS7_ILi256EEESB_EEES9_SE_SG_Li256ELb1ELb1ELb0ELb0EEENS1_36VarlenDynamicPersistentTileSchedulerILi128ELi96ELi256ELi128ELb0ELb1ELb1ELb0ELb1ELb1EEEEEEEEEvNT_6ParamsE,"ax",@progbits
	.align	128
.text._ZN7cutlass13device_kernelIN5flash11enable_sm90INS1_16FlashAttnFwdSm90INS1_25CollectiveMainloopFwdSm90ILi2EN4cute5tupleIJNS5_1CILi1EEES8_S8_EEENS6_IJNS7_ILi128EEENS7_ILi96EEENS7_ILi64EEEEEELi256ENS_6half_tEfNS_4arch4Sm90ELb0ELb0ELb1ELb1ELb1ELb0ELb0ELb1ELb0ELb1ELb0ELb0EEENS1_21CollectiveEpilogueFwdINS6_IJSA_NS7_ILi256EEESB_EEES9_SE_SG_Li256ELb1ELb1ELb0ELb0EEENS1_36VarlenDynamicPersistentTileSchedulerILi128ELi96ELi256ELi128ELb0ELb1ELb1ELb0ELb1ELb1EEEEEEEEEvNT_6ParamsE:
        .type           _ZN7cutlass13device_kernelIN5flash11enable_sm90INS1_16FlashAttnFwdSm90INS1_25CollectiveMainloopFwdSm90ILi2EN4cute5tupleIJNS5_1CILi1EEES8_S8_EEENS6_IJNS7_ILi128EEENS7_ILi96EEENS7_ILi64EEEEEELi256ENS_6half_tEfNS_4arch4Sm90ELb0ELb0ELb1ELb1ELb1ELb0ELb0ELb1ELb0ELb1ELb0ELb0EEENS1_21CollectiveEpilogueFwdINS6_IJSA_NS7_ILi256EEESB_EEES9_SE_SG_Li256ELb1ELb1ELb0ELb0EEENS1_36VarlenDynamicPersistentTileSchedulerILi128ELi96ELi256ELi128ELb0ELb1ELb1ELb0ELb1ELb1EEEEEEEEEvNT_6ParamsE,@function
        .size           _ZN7cutlass13device_kernelIN5flash11enable_sm90INS1_16FlashAttnFwdSm90INS1_25CollectiveMainloopFwdSm90ILi2EN4cute5tupleIJNS5_1CILi1EEES8_S8_EEENS6_IJNS7_ILi128EEENS7_ILi96EEENS7_ILi64EEEEEELi256ENS_6half_tEfNS_4arch4Sm90ELb0ELb0ELb1ELb1ELb1ELb0ELb0ELb1ELb0ELb1ELb0ELb0EEENS1_21CollectiveEpilogueFwdINS6_IJSA_NS7_ILi256EEESB_EEES9_SE_SG_Li256ELb1ELb1ELb0ELb0EEENS1_36VarlenDynamicPersistentTileSchedulerILi128ELi96ELi256ELi128ELb0ELb1ELb1ELb0ELb1ELb1EEEEEEEEEvNT_6ParamsE,(.L_x_20 - _ZN7cutlass13device_kernelIN5flash11enable_sm90INS1_16FlashAttnFwdSm90INS1_25CollectiveMainloopFwdSm90ILi2EN4cute5tupleIJNS5_1CILi1EEES8_S8_EEENS6_IJNS7_ILi128EEENS7_ILi96EEENS7_ILi64EEEEEELi256ENS_6half_tEfNS_4arch4Sm90ELb0ELb0ELb1ELb1ELb1ELb0ELb0ELb1ELb0ELb1ELb0ELb0EEENS1_21CollectiveEpilogueFwdINS6_IJSA_NS7_ILi256EEESB_EEES9_SE_SG_Li256ELb1ELb1ELb0ELb0EEENS1_36VarlenDynamicPersistentTileSchedulerILi128ELi96ELi256ELi128ELb0ELb1ELb1ELb0ELb1ELb1EEEEEEEEEvNT_6ParamsE)
        .other          _ZN7cutlass13device_kernelIN5flash11enable_sm90INS1_16FlashAttnFwdSm90INS1_25CollectiveMainloopFwdSm90ILi2EN4cute5tupleIJNS5_1CILi1EEES8_S8_EEENS6_IJNS7_ILi128EEENS7_ILi96EEENS7_ILi64EEEEEELi256ENS_6half_tEfNS_4arch4Sm90ELb0ELb0ELb1ELb1ELb1ELb0ELb0ELb1ELb0ELb1ELb0ELb0EEENS1_21CollectiveEpilogueFwdINS6_IJSA_NS7_ILi256EEESB_EEES9_SE_SG_Li256ELb1ELb1ELb0ELb0EEENS1_36VarlenDynamicPersistentTileSchedulerILi128ELi96ELi256ELi128ELb0ELb1ELb1ELb0ELb1ELb1EEEEEEEEEvNT_6ParamsE,@"STO_CUDA_ENTRY STV_DEFAULT"
_ZN7cutlass13device_kernelIN5flash11enable_sm90INS1_16FlashAttnFwdSm90INS1_25CollectiveMainloopFwdSm90ILi2EN4cute5tupleIJNS5_1CILi1EEES8_S8_EEENS6_IJNS7_ILi128EEENS7_ILi96EEENS7_ILi64EEEEEELi256ENS_6half_tEfNS_4arch4Sm90ELb0ELb0ELb1ELb1ELb1ELb0ELb0ELb1ELb0ELb1ELb0ELb0EEENS1_21CollectiveEpilogueFwdINS6_IJSA_NS7_ILi256EEESB_EEES9_SE_SG_Li256ELb1ELb1ELb0ELb0EEENS1_36VarlenDynamicPersistentTileSchedulerILi128ELi96ELi256ELi128ELb0ELb1ELb1ELb0ELb1ELb1EEEEEEEEEvNT_6ParamsE:
[----:B------:R-:W-:Y:S01]  /*0000*/  LDC R1, c[0x0][0x37c] ;  /* 0x0000df00ff017b82 */ /* 0x000fe20000000800 */
[----:B------:R-:W-:Y:S05]  /*0010*/  EXIT ;  /* 0x000000000000794d */ /* 0x000fea0003800000 */
.L_x_2:
        /* <DEDUP_REMOVED lines=14> */
.L_x_20:


//--------------------- .text._ZN7cutlass13device_kernelIN5flash11enable_sm90INS1_16FlashAttnFwdSm90INS1_25CollectiveMainloopFwdSm90ILi2EN4cute5tupleIJNS5_1CILi1EEES8_S8_EEENS6_IJNS7_ILi128EEENS7_ILi96EEENS7_ILi64EEEEEELi256ENS_6half_tEfNS_4arch4Sm90ELb0ELb0ELb1ELb1ELb1ELb1ELb0ELb1ELb0ELb1ELb0ELb0EEENS1_21CollectiveEpilogueFwdINS6_IJSA_NS7_ILi256EEESB_EEES9_SE_SG_Li256ELb1ELb1ELb0ELb0EEENS1_36VarlenDynamicPersistentTileSchedulerILi128ELi96ELi256ELi128ELb0ELb1ELb1ELb0ELb1ELb1EEEEEEEEEvNT_6ParamsE --------------------------
	.section	.text._ZN7cutlass13device_kernelIN5flash11enable_sm90INS1_16FlashAttnFwdSm90INS1_25CollectiveMainloopFwdSm90ILi2EN4cute5tupleIJNS5_1CILi1EEES8_S8_EEENS6_IJNS7_ILi128EEENS7_ILi96EEENS7_ILi64EEEEEELi256ENS_6half_tEfNS_4arch4Sm90ELb0ELb0ELb1ELb1ELb1ELb1ELb0ELb1ELb0ELb1ELb0ELb0EEENS1_21CollectiveEpilogueFwdINS6_IJSA_NS7_ILi256EEESB_EEES9_SE_SG_Li256ELb1ELb1ELb0ELb0EEENS1_36VarlenDynamicPersistentTileSchedulerILi128ELi96ELi256ELi128ELb0ELb1ELb1ELb0ELb1ELb1EEEEEEEEEvNT_6ParamsE,"ax",@progbits
	.align	128
.text._ZN7cutlass13device_kernelIN5flash11enable_sm90INS1_16FlashAttnFwdSm90INS1_25CollectiveMainloopFwdSm90ILi2EN4cute5tupleIJNS5_1CILi1EEES8_S8_EEENS6_IJNS7_ILi128EEENS7_ILi96EEENS7_ILi64EEEEEELi256ENS_6half_tEfNS_4arch4Sm90ELb0ELb0ELb1ELb1ELb1ELb1ELb0ELb1ELb0ELb1ELb0ELb0EEENS1_21CollectiveEpilogueFwdINS6_IJSA_NS7_ILi256EEESB_EEES9_SE_SG_Li256ELb1ELb1ELb0ELb0EEENS1_36VarlenDynamicPersistentTileSchedulerILi128ELi96ELi256ELi128ELb0ELb1ELb1ELb0ELb1ELb1EEEEEEEEEvNT_6ParamsE:
        .type           _ZN7cutlass13device_kernelIN5flash11enable_sm90INS1_16FlashAttnFwdSm90INS1_25CollectiveMainloopFwdSm90ILi2EN4cute5tupleIJNS5_1CILi1EEES8_S8_EEENS6_IJNS7_ILi128EEENS7_ILi96EEENS7_ILi64EEEEEELi256ENS_6half_tEfNS_4arch4Sm90ELb0ELb0ELb1ELb1ELb1ELb1ELb0ELb1ELb0ELb1ELb0ELb0EEENS1_21CollectiveEpilogueFwdINS6_IJSA_NS7_ILi256EEESB_EEES9_SE_SG_Li256ELb1ELb1ELb0ELb0EEENS1_36VarlenDynamicPersistentTileSchedulerILi128ELi96ELi256ELi128ELb0ELb1ELb1ELb0ELb1ELb1EEEEEEEEEvNT_6ParamsE,@function
        .size           _ZN7cutlass13device_kernelIN5flash11enable_sm90INS1_16FlashAttnFwdSm90INS1_25CollectiveMainloopFwdSm90ILi2EN4cute5tupleIJNS5_1CILi1EEES8_S8_EEENS6_IJNS7_ILi128EEENS7_ILi96EEENS7_ILi64EEEEEELi256ENS_6half_tEfNS_4arch4Sm90ELb0ELb0ELb1ELb1ELb1ELb1ELb0ELb1ELb0ELb1ELb0ELb0EEENS1_21CollectiveEpilogueFwdINS6_IJSA_NS7_ILi256EEESB_EEES9_SE_SG_Li256ELb1ELb1ELb0ELb0EEENS1_36VarlenDynamicPersistentTileSchedulerILi128ELi96ELi256ELi128ELb0ELb1ELb1ELb0ELb1ELb1EEEEEEEEEvNT_6ParamsE,(.L_x_21 - _ZN7cutlass13device_kernelIN5flash11enable_sm90INS1_16FlashAttnFwdSm90INS1_25CollectiveMainloopFwdSm90ILi2EN4cute5tupleIJNS5_1CILi1EEES8_S8_EEENS6_IJNS7_ILi128EEENS7_ILi96EEENS7_ILi64EEEEEELi256ENS_6half_tEfNS_4arch4Sm90ELb0ELb0ELb1ELb1ELb1ELb1ELb0ELb1ELb0ELb1ELb0ELb0EEENS1_21CollectiveEpilogueFwdINS6_IJSA_NS7_ILi256EEESB_EEES9_SE_SG_Li256ELb1ELb1ELb0ELb0EEENS1_36VarlenDynamicPersistentTileSchedulerILi128ELi96ELi256ELi128ELb0ELb1ELb1ELb0ELb1ELb1EEEEEEEEEvNT_6ParamsE)
        .other          _ZN7cutlass13device_kernelIN5flash11enable_sm90INS1_16FlashAttnFwdSm90INS1_25CollectiveMainloopFwdSm90ILi2EN4cute5tupleIJNS5_1CILi1EEES8_S8_EEENS6_IJNS7_ILi128EEENS7_ILi96EEENS7_ILi64EEEEEELi256ENS_6half_tEfNS_4arch4Sm90ELb0ELb0ELb1ELb1ELb1ELb1ELb0ELb1ELb0ELb1ELb0ELb0EEENS1_21CollectiveEpilogueFwdINS6_IJSA_NS7_ILi256EEESB_EEES9_SE_SG_Li256ELb1ELb1ELb0ELb0EEENS1_36VarlenDynamicPersistentTileSchedulerILi128ELi96ELi256ELi128ELb0ELb1ELb1ELb0ELb1ELb1EEEEEEEEEvNT_6ParamsE,@"STO_CUDA_ENTRY STV_DEFAULT"
_ZN7cutlass13device_kernelIN5flash11enable_sm90INS1_16FlashAttnFwdSm90INS1_25CollectiveMainloopFwdSm90ILi2EN4cute5tupleIJNS5_1CILi1EEES8_S8_EEENS6_IJNS7_ILi128EEENS7_ILi96EEENS7_ILi64EEEEEELi256ENS_6half_tEfNS_4arch4Sm90ELb0ELb0ELb1ELb1ELb1ELb1ELb0ELb1ELb0ELb1ELb0ELb0EEENS1_21CollectiveEpilogueFwdINS6_IJSA_NS7_ILi256EEESB_EEES9_SE_SG_Li256ELb1ELb1ELb0ELb0EEENS1_36VarlenDynamicPersistentTileSchedulerILi128ELi96ELi256ELi128ELb0ELb1ELb1ELb0ELb1ELb1EEEEEEEEEvNT_6ParamsE:
[----:B------:R-:W-:Y:S01]  /*0000*/  LDC R1, c[0x0][0x37c] ;  /* 0x0000df00ff017b82 */ /* 0x000fe20000000800 */
[----:B------:R-:W-:Y:S05]  /*0010*/  EXIT ;  /* 0x000000000000794d */ /* 0x000fea0003800000 */
.L_x_3:
        /* <DEDUP_REMOVED lines=14> */
.L_x_21:


//--------------------- .text._ZN7cutlass13device_kernelIN5flash11enable_sm90INS1_16FlashAttnFwdSm90INS1_25CollectiveMainloopFwdSm90ILi2EN4cute5tupleIJNS5_1CILi1EEES8_S8_EEENS6_IJNS7_ILi128EEENS7_ILi96EEENS7_ILi64EEEEEELi256ENS_6half_tEfNS_4arch4Sm90ELb0ELb0ELb1ELb1ELb1ELb0ELb1ELb1ELb0ELb1ELb0ELb0EEENS1_21CollectiveEpilogueFwdINS6_IJSA_NS7_ILi256EEESB_EEES9_SE_SG_Li256ELb1ELb1ELb0ELb0EEENS1_36VarlenDynamicPersistentTileSchedulerILi128ELi96ELi256ELi128ELb0ELb1ELb1ELb0ELb1ELb1EEEEEEEEEvNT_6ParamsE --------------------------
	.section	.text._ZN7cutlass13device_kernelIN5flash11enable_sm90INS1_16FlashAttnFwdSm90INS1_25CollectiveMainloopFwdSm90ILi2EN4cute5tupleIJNS5_1CILi1EEES8_S8_EEENS6_IJNS7_ILi128EEENS7_ILi96EEENS7_ILi64EEEEEELi256ENS_6half_tEfNS_4arch4Sm90ELb0ELb0ELb1ELb1ELb1ELb0ELb1ELb1ELb0ELb1ELb0ELb0EEENS1_21CollectiveEpilogueFwdINS6_IJSA_NS7_ILi256EEESB_EEES9_SE_SG_Li256ELb1ELb1ELb0ELb0EEENS1_36VarlenDynamicPersistentTileSchedulerILi128ELi96ELi256ELi128ELb0ELb1ELb1ELb0ELb1ELb1EEEEEEEEEvNT_6ParamsE,"ax",@progbits
	.align	128
.text._ZN7cutlass13device_kernelIN5flash11enable_sm90INS1_16FlashAttnFwdSm90INS1_25CollectiveMainloopFwdSm90ILi2EN4cute5tupleIJNS5_1CILi1EEES8_S8_EEENS6_IJNS7_ILi128EEENS7_ILi96EEENS7_ILi64EEEEEELi256ENS_6half_tEfNS_4arch4Sm90ELb0ELb0ELb1ELb1ELb1ELb0ELb1ELb1ELb0ELb1ELb0ELb0EEENS1_21CollectiveEpilogueFwdINS6_IJSA_NS7_ILi256EEESB_EEES9_SE_SG_Li256ELb1ELb1ELb0ELb0EEENS1_36VarlenDynamicPersistentTileSchedulerILi128ELi96ELi256ELi128ELb0ELb1ELb1ELb0ELb1ELb1EEEEEEEEEvNT_6ParamsE:
        .type           _ZN7cutlass13device_kernelIN5flash11enable_sm90INS1_16FlashAttnFwdSm90INS1_25CollectiveMainloopFwdSm90ILi2EN4cute5tupleIJNS5_1CILi1EEES8_S8_EEENS6_IJNS7_ILi128EEENS7_ILi96EEENS7_ILi64EEEEEELi256ENS_6half_tEfNS_4arch4Sm90ELb0ELb0ELb1ELb1ELb1ELb0ELb1ELb1ELb0ELb1ELb0ELb0EEENS1_21CollectiveEpilogueFwdINS6_IJSA_NS7_ILi256EEESB_EEES9_SE_SG_Li256ELb1ELb1ELb0ELb0EEENS1_36VarlenDynamicPersistentTileSchedulerILi128ELi96ELi256ELi128ELb0ELb1ELb1ELb0ELb1ELb1EEEEEEEEEvNT_6ParamsE,@function
        .size           _ZN7cutlass13device_kernelIN5flash11enable_sm90INS1_16FlashAttnFwdSm90INS1_25CollectiveMainloopFwdSm90ILi2EN4cute5tupleIJNS5_1CILi1EEES8_S8_EEENS6_IJNS7_ILi128EEENS7_ILi96EEENS7_ILi64EEEEEELi256ENS_6half_tEfNS_4arch4Sm90ELb0ELb0ELb1ELb1ELb1ELb0ELb1ELb1ELb0ELb1ELb0ELb0EEENS1_21CollectiveEpilogueFwdINS6_IJSA_NS7_ILi256EEESB_EEES9_SE_SG_Li256ELb1ELb1ELb0ELb0EEENS1_36VarlenDynamicPersistentTileSchedulerILi128ELi96ELi256ELi128ELb0ELb1ELb1ELb0ELb1ELb1EEEEEEEEEvNT_6ParamsE,(.L_x_22 - _ZN7cutlass13device_kernelIN5flash11enable_sm90INS1_16FlashAttnFwdSm90INS1_25CollectiveMainloopFwdSm90ILi2EN4cute5tupleIJNS5_1CILi1EEES8_S8_EEENS6_IJNS7_ILi128EEENS7_ILi96EEENS7_ILi64EEEEEELi256ENS_6half_tEfNS_4arch4Sm90ELb0ELb0ELb1ELb1ELb1ELb0ELb1ELb1ELb0ELb1ELb0ELb0EEENS1_21CollectiveEpilogueFwdINS6_IJSA_NS7_ILi256EEESB_EEES9_SE_SG_Li256ELb1ELb1ELb0ELb0EEENS1_36VarlenDynamicPersistentTileSchedulerILi128ELi96ELi256ELi128ELb0ELb1ELb1ELb0ELb1ELb1EEEEEEEEEvNT_6ParamsE)
        .other          _ZN7cutlass13device_kernelIN5flash11enable_sm90INS1_16FlashAttnFwdSm90INS1_25CollectiveMainloopFwdSm90ILi2EN4cute5tupleIJNS5_1CILi1EEES8_S8_EEENS6_IJNS7_ILi128EEENS7_ILi96EEENS7_ILi64EEEEEELi256ENS_6half_tEfNS_4arch4Sm90ELb0ELb0ELb1ELb1ELb1ELb0ELb1ELb1ELb0ELb1ELb0ELb0EEENS1_21CollectiveEpilogueFwdINS6_IJSA_NS7_ILi256EEESB_EEES9_SE_SG_Li256ELb1ELb1ELb0ELb0EEENS1_36VarlenDynamicPersistentTileSchedulerILi128ELi96ELi256ELi128ELb0ELb1ELb1ELb0ELb1ELb1EEEEEEEEEvNT_6ParamsE,@"STO_CUDA_ENTRY STV_DEFAULT"
_ZN7cutlass13device_kernelIN5flash11enable_sm90INS1_16FlashAttnFwdSm90INS1_25CollectiveMainloopFwdSm90ILi2EN4cute5tupleIJNS5_1CILi1EEES8_S8_EEENS6_IJNS7_ILi128EEENS7_ILi96EEENS7_ILi64EEEEEELi256ENS_6half_tEfNS_4arch4Sm90ELb0ELb0ELb1ELb1ELb1ELb0ELb1ELb1ELb0ELb1ELb0ELb0EEENS1_21CollectiveEpilogueFwdINS6_IJSA_NS7_ILi256EEESB_EEES9_SE_SG_Li256ELb1ELb1ELb0ELb0EEENS1_36VarlenDynamicPersistentTileSchedulerILi128ELi96ELi256ELi128ELb0ELb1ELb1ELb0ELb1ELb1EEEEEEEEEvNT_6ParamsE:
[----:B------:R-:W-:Y:S01]  /*0000*/  LDC R1, c[0x0][0x37c] ;  /* 0x0000df00ff017b82 */ /* 0x000fe20000000800 */
[----:B------:R-:W-:Y:S05]  /*0010*/  EXIT ;  /* 0x000000000000794d */ /* 0x000fea0003800000 */
.L_x_4:
        /* <DEDUP_REMOVED lines=14> */
.L_x_22:


//--------------------- .text._ZN7cutlass13device_kernelIN5flash11enable_sm90INS1_16FlashAttnFwdSm90INS1_25CollectiveMainloopFwdSm90ILi2EN4cute5tupleIJNS5_1CILi1EEES8_S8_EEENS6_IJNS7_ILi128EEENS7_ILi96EEENS7_ILi64EEEEEELi256ENS_6half_tEfNS_4arch4Sm90ELb0ELb0ELb1ELb1ELb1ELb1ELb1ELb1ELb0ELb1ELb0ELb0EEENS1_21CollectiveEpilogueFwdINS6_IJSA_NS7_ILi256EEESB_EEES9_SE_SG_Li256ELb1ELb1ELb0ELb0EEENS1_36VarlenDynamicPersistentTileSchedulerILi128ELi96ELi256ELi128ELb0ELb1ELb1ELb0ELb1ELb1EEEEEEEEEvNT_6ParamsE --------------------------
	.section	.text._ZN7cutlass13device_kernelIN5flash11enable_sm90INS1_16FlashAttnFwdSm90INS1_25CollectiveMainloopFwdSm90ILi2EN4cute5tupleIJNS5_1CILi1EEES8_S8_EEENS6_IJNS7_ILi128EEENS7_ILi96EEENS7_ILi64EEEEEELi256ENS_6half_tEfNS_4arch4Sm90ELb0ELb0ELb1ELb1ELb1ELb1ELb1ELb1ELb0ELb1ELb0ELb0EEENS1_21CollectiveEpilogueFwdINS6_IJSA_NS7_ILi256EEESB_EEES9_SE_SG_Li256ELb1ELb1ELb0ELb0EEENS1_36VarlenDynamicPersistentTileSchedulerILi128ELi96ELi256ELi128ELb0ELb1ELb1ELb0ELb1ELb1EEEEEEEEEvNT_6ParamsE,"ax",@progbits
	.align	128
.text._ZN7cutlass13device_kernelIN5flash11enable_sm90INS1_16FlashAttnFwdSm90INS1_25CollectiveMainloopFwdSm90ILi2EN4cute5tupleIJNS5_1CILi1EEES8_S8_EEENS6_IJNS7_ILi128EEENS7_ILi96EEENS7_ILi64EEEEEELi256ENS_6half_tEfNS_4arch4Sm90ELb0ELb0ELb1ELb1ELb1ELb1ELb1ELb1ELb0ELb1ELb0ELb0EEENS1_21CollectiveEpilogueFwdINS6_IJSA_NS7_ILi256EEESB_EEES9_SE_SG_Li256ELb1ELb1ELb0ELb0EEENS1_36VarlenDynamicPersistentTileSchedulerILi128ELi96ELi256ELi128ELb0ELb1ELb1ELb0ELb1ELb1EEEEEEEEEvNT_6ParamsE:
        .type           _ZN7cutlass13device_kernelIN5flash11enable_sm90INS1_16FlashAttnFwdSm90INS1_25CollectiveMainloopFwdSm90ILi2EN4cute5tupleIJNS5_1CILi1EEES8_S8_EEENS6_IJNS7_ILi128EEENS7_ILi96EEENS7_ILi64EEEEEELi256ENS_6half_tEfNS_4arch4Sm90ELb0ELb0ELb1ELb1ELb1ELb1ELb1ELb1ELb0ELb1ELb0ELb0EEENS1_21CollectiveEpilogueFwdINS6_IJSA_NS7_ILi256EEESB_EEES9_SE_SG_Li256ELb1ELb1ELb0ELb0EEENS1_36VarlenDynamicPersistentTileSchedulerILi128ELi96ELi256ELi128ELb0ELb1ELb1ELb0ELb1ELb1EEEEEEEEEvNT_6ParamsE,@function
        .size           _ZN7cutlass13device_kernelIN5flash11enable_sm90INS1_16FlashAttnFwdSm90INS1_25CollectiveMainloopFwdSm90ILi2EN4cute5tupleIJNS5_1CILi1EEES8_S8_EEENS6_IJNS7_ILi128EEENS7_ILi96EEENS7_ILi64EEEEEELi256ENS_6half_tEfNS_4arch4Sm90ELb0ELb0ELb1ELb1ELb1ELb1ELb1ELb1ELb0ELb1ELb0ELb0EEENS1_21CollectiveEpilogueFwdINS6_IJSA_NS7_ILi256EEESB_EEES9_SE_SG_Li256ELb1ELb1ELb0ELb0EEENS1_36VarlenDynamicPersistentTileSchedulerILi128ELi96ELi256ELi128ELb0ELb1ELb1ELb0ELb1ELb1EEEEEEEEEvNT_6ParamsE,(.L_x_23 - _ZN7cutlass13device_kernelIN5flash11enable_sm90INS1_16FlashAttnFwdSm90INS1_25CollectiveMainloopFwdSm90ILi2EN4cute5tupleIJNS5_1CILi1EEES8_S8_EEENS6_IJNS7_ILi128EEENS7_ILi96EEENS7_ILi64EEEEEELi256ENS_6half_tEfNS_4arch4Sm90ELb0ELb0ELb1ELb1ELb1ELb1ELb1ELb1ELb0ELb1ELb0ELb0EEENS1_21CollectiveEpilogueFwdINS6_IJSA_NS7_ILi256EEESB_EEES9_SE_SG_Li256ELb1ELb1ELb0ELb0EEENS1_36VarlenDynamicPersistentTileSchedulerILi128ELi96ELi256ELi128ELb0ELb1ELb1ELb0ELb1ELb1EEEEEEEEEvNT_6ParamsE)
        .other          _ZN7cutlass13device_kernelIN5flash11enable_sm90INS1_16FlashAttnFwdSm90INS1_25CollectiveMainloopFwdSm90ILi2EN4cute5tupleIJNS5_1CILi1EEES8_S8_EEENS6_IJNS7_ILi128EEENS7_ILi96EEENS7_ILi64EEEEEELi256ENS_6half_tEfNS_4arch4Sm90ELb0ELb0ELb1ELb1ELb1ELb1ELb1ELb1ELb0ELb1ELb0ELb0EEENS1_21CollectiveEpilogueFwdINS6_IJSA_NS7_ILi256EEESB_EEES9_SE_SG_Li256ELb1ELb1ELb0ELb0EEENS1_36VarlenDynamicPersistentTileSchedulerILi128ELi96ELi256ELi128ELb0ELb1ELb1ELb0ELb1ELb1EEEEEEEEEvNT_6ParamsE,@"STO_CUDA_ENTRY STV_DEFAULT"
_ZN7cutlass13device_kernelIN5flash11enable_sm90INS1_16FlashAttnFwdSm90INS1_25CollectiveMainloopFwdSm90ILi2EN4cute5tupleIJNS5_1CILi1EEES8_S8_EEENS6_IJNS7_ILi128EEENS7_ILi96EEENS7_ILi64EEEEEELi256ENS_6half_tEfNS_4arch4Sm90ELb0ELb0ELb1ELb1ELb1ELb1ELb1ELb1ELb0ELb1ELb0ELb0EEENS1_21CollectiveEpilogueFwdINS6_IJSA_NS7_ILi256EEESB_EEES9_SE_SG_Li256ELb1ELb1ELb0ELb0EEENS1_36VarlenDynamicPersistentTileSchedulerILi128ELi96ELi256ELi128ELb0ELb1ELb1ELb0ELb1ELb1EEEEEEEEEvNT_6ParamsE:
[----:B------:R-:W-:Y:S01]  /*0000*/  LDC R1, c[0x0][0x37c] ;  /* 0x0000df00ff017b82 */ /* 0x000fe20000000800 */
[----:B------:R-:W-:Y:S05]  /*0010*/  EXIT ;  /* 0x000000000000794d */ /* 0x000fea0003800000 */
.L_x_5:
        /* <DEDUP_REMOVED lines=14> */
.L_x_23:


//--------------------- .text._ZN7cutlass13device_kernelIN5flash11enable_sm90INS1_16FlashAttnFwdSm90INS1_25CollectiveMainloopFwdSm90ILi2EN4cute5tupleIJNS5_1CILi1EEES8_S8_EEENS6_IJNS7_ILi128EEENS7_ILi96EEENS7_ILi64EEEEEELi256ENS_6half_tEfNS_4arch4Sm90ELb0ELb1ELb1ELb0ELb1ELb0ELb0ELb1ELb0ELb1ELb0ELb0EEENS1_21CollectiveEpilogueFwdINS6_IJSA_NS7_ILi256EEESB_EEES9_SE_SG_Li256ELb0ELb1ELb0ELb0EEENS1_30DynamicPersistentTileSchedulerILi256ELi128ELb0ELb1ELb1EEEEEEEEEvNT_6ParamsE --------------------------
	.section	.text._ZN7cutlass13device_kernelIN5flash11enable_sm90INS1_16FlashAttnFwdSm90INS1_25CollectiveMainloopFwdSm90ILi2EN4cute5tupleIJNS5_1CILi1EEES8_S8_EEENS6_IJNS7_ILi128EEENS7_ILi96EEENS7_ILi64EEEEEELi256ENS_6half_tEfNS_4arch4Sm90ELb0ELb1ELb1ELb0ELb1ELb0ELb0ELb1ELb0ELb1ELb0ELb0EEENS1_21CollectiveEpilogueFwdINS6_IJSA_NS7_ILi256EEESB_EEES9_SE_SG_Li256ELb0ELb1ELb0ELb0EEENS1_30DynamicPersistentTileSchedulerILi256ELi128ELb0ELb1ELb1EEEEEEEEEvNT_6ParamsE,"ax",@progbits
	.align	128
.text._ZN7cutlass13device_kernelIN5flash11enable_sm90INS1_16FlashAttnFwdSm90INS1_25CollectiveMainloopFwdSm90ILi2EN4cute5tupleIJNS5_1CILi1EEES8_S8_EEENS6_IJNS7_ILi128EEENS7_ILi96EEENS7_ILi64EEEEEELi256ENS_6half_tEfNS_4arch4Sm90ELb0ELb1ELb1ELb0ELb1ELb0ELb0ELb1ELb0ELb1ELb0ELb0EEENS1_21CollectiveEpilogueFwdINS6_IJSA_NS7_ILi256EEESB_EEES9_SE_SG_Li256ELb0ELb1ELb0ELb0EEENS1_30DynamicPersistentTileSchedulerILi256ELi128ELb0ELb1ELb1EEEEEEEEEvNT_6ParamsE:
        .type           _ZN7cutlass13device_kernelIN5flash11enable_sm90INS1_16FlashAttnFwdSm90INS1_25CollectiveMainloopFwdSm90ILi2EN4cute5tupleIJNS5_1CILi1EEES8_S8_EEENS6_IJNS7_ILi128EEENS7_ILi96EEENS7_ILi64EEEEEELi256ENS_6half_tEfNS_4arch4Sm90ELb0ELb1ELb1ELb0ELb1ELb0ELb0ELb1ELb0ELb1ELb0ELb0EEENS1_21CollectiveEpilogueFwdINS6_IJSA_NS7_ILi256EEESB_EEES9_SE_SG_Li256ELb0ELb1ELb0ELb0EEENS1_30DynamicPersistentTileSchedulerILi256ELi128ELb0ELb1ELb1EEEEEEEEEvNT_6ParamsE,@function
        .size           _ZN7cutlass13device_kernelIN5flash11enable_sm90INS1_16FlashAttnFwdSm90INS1_25CollectiveMainloopFwdSm90ILi2EN4cute5tupleIJNS5_1CILi1EEES8_S8_EEENS6_IJNS7_ILi128EEENS7_ILi96EEENS7_ILi64EEEEEELi256ENS_6half_tEfNS_4arch4Sm90ELb0ELb1ELb1ELb0ELb1ELb0ELb0ELb1ELb0ELb1ELb0ELb0EEENS1_21CollectiveEpilogueFwdINS6_IJSA_NS7_ILi256EEESB_EEES9_SE_SG_Li256ELb0ELb1ELb0ELb0EEENS1_30DynamicPersistentTileSchedulerILi256ELi128ELb0ELb1ELb1EEEEEEEEEvNT_6ParamsE,(.L_x_24 - _ZN7cutlass13device_kernelIN5flash11enable_sm90INS1_16FlashAttnFwdSm90INS1_25CollectiveMainloopFwdSm90ILi2EN4cute5tupleIJNS5_1CILi1EEES8_S8_EEENS6_IJNS7_ILi128EEENS7_ILi96EEENS7_ILi64EEEEEELi256ENS_6half_tEfNS_4arch4Sm90ELb0ELb1ELb1ELb0ELb1ELb0ELb0ELb1ELb0ELb1ELb0ELb0EEENS1_21CollectiveEpilogueFwdINS6_IJSA_NS7_ILi256EEESB_EEES9_SE_SG_Li256ELb0ELb1ELb0ELb0EEENS1_30DynamicPersistentTileSchedulerILi256ELi128ELb0ELb1ELb1EEEEEEEEEvNT_6ParamsE)
        .other          _ZN7cutlass13device_kernelIN5flash11enable_sm90INS1_16FlashAttnFwdSm90INS1_25CollectiveMainloopFwdSm90ILi2EN4cute5tupleIJNS5_1CILi1EEES8_S8_EEENS6_IJNS7_ILi128EEENS7_ILi96EEENS7_ILi64EEEEEELi256ENS_6half_tEfNS_4arch4Sm90ELb0ELb1ELb1ELb0ELb1ELb0ELb0ELb1ELb0ELb1ELb0ELb0EEENS1_21CollectiveEpilogueFwdINS6_IJSA_NS7_ILi256EEESB_EEES9_SE_SG_Li256ELb0ELb1ELb0ELb0EEENS1_30DynamicPersistentTileSchedulerILi256ELi128ELb0ELb1ELb1EEEEEEEEEvNT_6ParamsE,@"STO_CUDA_ENTRY STV_DEFAULT"
_ZN7cutlass13device_kernelIN5flash11enable_sm90INS1_16FlashAttnFwdSm90INS1_25CollectiveMainloopFwdSm90ILi2EN4cute5tupleIJNS5_1CILi1EEES8_S8_EEENS6_IJNS7_ILi128EEENS7_ILi96EEENS7_ILi64EEEEEELi256ENS_6half_tEfNS_4arch4Sm90ELb0ELb1ELb1ELb0ELb1ELb0ELb0ELb1ELb0ELb1ELb0ELb0EEENS1_21CollectiveEpilogueFwdINS6_IJSA_NS7_ILi256EEESB_EEES9_SE_SG_Li256ELb0ELb1ELb0ELb0EEENS1_30DynamicPersistentTileSchedulerILi256ELi128ELb0ELb1ELb1EEEEEEEEEvNT_6ParamsE:
[----:B------:R-:W-:Y:S01]  /*0000*/  LDC R1, c[0x0][0x37c] ;  /* 0x0000df00ff017b82 */ /* 0x000fe20000000800 */
[----:B------:R-:W-:Y:S05]  /*0010*/  EXIT ;  /* 0x000000000000794d */ /* 0x000fea0003800000 */
.L_x_6:
        /* <DEDUP_REMOVED lines=14> */
.L_x_24:


//--------------------- .text._ZN7cutlass13device_kernelIN5flash11enable_sm90INS1_16FlashAttnFwdSm90INS1_25CollectiveMainloopFwdSm90ILi2EN4cute5tupleIJNS5_1CILi1EEES8_S8_EEENS6_IJNS7_ILi128EEENS7_ILi96EEENS7_ILi64EEEEEELi256ENS_6half_tEfNS_4arch4Sm90ELb0ELb1ELb1ELb0ELb1ELb0ELb1ELb1ELb0ELb1ELb0ELb0EEENS1_21CollectiveEpilogueFwdINS6_IJSA_NS7_ILi256EEESB_EEES9_SE_SG_Li256ELb0ELb1ELb0ELb0EEENS1_30DynamicPersistentTileSchedulerILi256ELi128ELb0ELb1ELb1EEEEEEEEEvNT_6ParamsE --------------------------
	.section	.text._ZN7cutlass13device_kernelIN5flash11enable_sm90INS1_16FlashAttnFwdSm90INS1_25CollectiveMainloopFwdSm90ILi2EN4cute5tupleIJNS5_1CILi1EEES8_S8_EEENS6_IJNS7_ILi128EEENS7_ILi96EEENS7_ILi64EEEEEELi256ENS_6half_tEfNS_4arch4Sm90ELb0ELb1ELb1ELb0ELb1ELb0ELb1ELb1ELb0ELb1ELb0ELb0EEENS1_21CollectiveEpilogueFwdINS6_IJSA_NS7_ILi256EEESB_EEES9_SE_SG_Li256ELb0ELb1ELb0ELb0EEENS1_30DynamicPersistentTileSchedulerILi256ELi128ELb0ELb1ELb1EEEEEEEEEvNT_6ParamsE,"ax",@progbits
	.align	128
.text._ZN7cutlass13device_kernelIN5flash11enable_sm90INS1_16FlashAttnFwdSm90INS1_25CollectiveMainloopFwdSm90ILi2EN4cute5tupleIJNS5_1CILi1EEES8_S8_EEENS6_IJNS7_ILi128EEENS7_ILi96EEENS7_ILi64EEEEEELi256ENS_6half_tEfNS_4arch4Sm90ELb0ELb1ELb1ELb0ELb1ELb0ELb1ELb1ELb0ELb1ELb0ELb0EEENS1_21CollectiveEpilogueFwdINS6_IJSA_NS7_ILi256EEESB_EEES9_SE_SG_Li256ELb0ELb1ELb0ELb0EEENS1_30DynamicPersistentTileSchedulerILi256ELi128ELb0ELb1ELb1EEEEEEEEEvNT_6ParamsE:
        .type           _ZN7cutlass13device_kernelIN5flash11enable_sm90INS1_16FlashAttnFwdSm90INS1_25CollectiveMainloopFwdSm90ILi2EN4cute5tupleIJNS5_1CILi1EEES8_S8_EEENS6_IJNS7_ILi128EEENS7_ILi96EEENS7_ILi64EEEEEELi256ENS_6half_tEfNS_4arch4Sm90ELb0ELb1ELb1ELb0ELb1ELb0ELb1ELb1ELb0ELb1ELb0ELb0EEENS1_21CollectiveEpilogueFwdINS6_IJSA_NS7_ILi256EEESB_EEES9_SE_SG_Li256ELb0ELb1ELb0ELb0EEENS1_30DynamicPersistentTileSchedulerILi256ELi128ELb0ELb1ELb1EEEEEEEEEvNT_6ParamsE,@function
        .size           _ZN7cutlass13device_kernelIN5flash11enable_sm90INS1_16FlashAttnFwdSm90INS1_25CollectiveMainloopFwdSm90ILi2EN4cute5tupleIJNS5_1CILi1EEES8_S8_EEENS6_IJNS7_ILi128EEENS7_ILi96EEENS7_ILi64EEEEEELi256ENS_6half_tEfNS_4arch4Sm90ELb0ELb1ELb1ELb0ELb1ELb0ELb1ELb1ELb0ELb1ELb0ELb0EEENS1_21CollectiveEpilogueFwdINS6_IJSA_NS7_ILi256EEESB_EEES9_SE_SG_Li256ELb0ELb1ELb0ELb0EEENS1_30DynamicPersistentTileSchedulerILi256ELi128ELb0ELb1ELb1EEEEEEEEEvNT_6ParamsE,(.L_x_25 - _ZN7cutlass13device_kernelIN5flash11enable_sm90INS1_16FlashAttnFwdSm90INS1_25CollectiveMainloopFwdSm90ILi2EN4cute5tupleIJNS5_1CILi1EEES8_S8_EEENS6_IJNS7_ILi128EEENS7_ILi96EEENS7_ILi64EEEEEELi256ENS_6half_tEfNS_4arch4Sm90ELb0ELb1ELb1ELb0ELb1ELb0ELb1ELb1ELb0ELb1ELb0ELb0EEENS1_21CollectiveEpilogueFwdINS6_IJSA_NS7_ILi256EEESB_EEES9_SE_SG_Li256ELb0ELb1ELb0ELb0EEENS1_30DynamicPersistentTileSchedulerILi256ELi128ELb0ELb1ELb1EEEEEEEEEvNT_6ParamsE)
        .other          _ZN7cutlass13device_kernelIN5flash11enable_sm90INS1_16FlashAttnFwdSm90INS1_25CollectiveMainloopFwdSm90ILi2EN4cute5tupleIJNS5_1CILi1EEES8_S8_EEENS6_IJNS7_ILi128EEENS7_ILi96EEENS7_ILi64EEEEEELi256ENS_6half_tEfNS_4arch4Sm90ELb0ELb1ELb1ELb0ELb1ELb0ELb1ELb1ELb0ELb1ELb0ELb0EEENS1_21CollectiveEpilogueFwdINS6_IJSA_NS7_ILi256EEESB_EEES9_SE_SG_Li256ELb0ELb1ELb0ELb0EEENS1_30DynamicPersistentTileSchedulerILi256ELi128ELb0ELb1ELb1EEEEEEEEEvNT_6ParamsE,@"STO_CUDA_ENTRY STV_DEFAULT"
_ZN7cutlass13device_kernelIN5flash11enable_sm90INS1_16FlashAttnFwdSm90INS1_25CollectiveMainloopFwdSm90ILi2EN4cute5tupleIJNS5_1CILi1EEES8_S8_EEENS6_IJNS7_ILi128EEENS7_ILi96EEENS7_ILi64EEEEEELi256ENS_6half_tEfNS_4arch4Sm90ELb0ELb1ELb1ELb0ELb1ELb0ELb1ELb1ELb0ELb1ELb0ELb0EEENS1_21CollectiveEpilogueFwdINS6_IJSA_NS7_ILi256EEESB_EEES9_SE_SG_Li256ELb0ELb1ELb0ELb0EEENS1_30DynamicPersistentTileSchedulerILi256ELi128ELb0ELb1ELb1EEEEEEEEEvNT_6ParamsE:
[----:B------:R-:W-:Y:S01]  /*0000*/  LDC R1, c[0x0][0x37c] ;  /* 0x0000df00ff017b82 */ /* 0x000fe20000000800 */
[----:B------:R-:W-:Y:S05]  /*0010*/  EXIT ;  /* 0x000000000000794d */ /* 0x000fea0003800000 */
.L_x_7:
        /* <DEDUP_REMOVED lines=14> */
.L_x_25:


//--------------------- .text._ZN7cutlass13device_kernelIN5flash11enable_sm90INS1_16FlashAttnFwdSm90INS1_25CollectiveMainloopFwdSm90ILi2EN4cute5tupleIJNS5_1CILi1EEES8_S8_EEENS6_IJNS7_ILi128EEENS7_ILi96EEENS7_ILi64EEEEEELi256ENS_6half_tEfNS_4arch4Sm90ELb0ELb1ELb1ELb1ELb1ELb0ELb0ELb1ELb0ELb1ELb0ELb0EEENS1_21CollectiveEpilogueFwdINS6_IJSA_NS7_ILi256EEESB_EEES9_SE_SG_Li256ELb1ELb1ELb0ELb0EEENS1_36VarlenDynamicPersistentTileSchedulerILi128ELi96ELi256ELi128ELb0ELb1ELb1ELb1ELb0ELb1EEEEEEEEEvNT_6ParamsE --------------------------
	.section	.text._ZN7cutlass13device_kernelIN5flash11enable_sm90INS1_16FlashAttnFwdSm90INS1_25CollectiveMainloopFwdSm90ILi2EN4cute5tupleIJNS5_1CILi1EEES8_S8_EEENS6_IJNS7_ILi128EEENS7_ILi96EEENS7_ILi64EEEEEELi256ENS_6half_tEfNS_4arch4Sm90ELb0ELb1ELb1ELb1ELb1ELb0ELb0ELb1ELb0ELb1ELb0ELb0EEENS1_21CollectiveEpilogueFwdINS6_IJSA_NS7_ILi256EEESB_EEES9_SE_SG_Li256ELb1ELb1ELb0ELb0EEENS1_36VarlenDynamicPersistentTileSchedulerILi128ELi96ELi256ELi128ELb0ELb1ELb1ELb1ELb0ELb1EEEEEEEEEvNT_6ParamsE,"ax",@progbits
	.align	128
.text._ZN7cutlass13device_kernelIN5flash11enable_sm90INS1_16FlashAttnFwdSm90INS1_25CollectiveMainloopFwdSm90ILi2EN4cute5tupleIJNS5_1CILi1EEES8_S8_EEENS6_IJNS7_ILi128EEENS7_ILi96EEENS7_ILi64EEEEEELi256ENS_6half_tEfNS_4arch4Sm90ELb0ELb1ELb1ELb1ELb1ELb0ELb0ELb1ELb0ELb1ELb0ELb0EEENS1_21CollectiveEpilogueFwdINS6_IJSA_NS7_ILi256EEESB_EEES9_SE_SG_Li256ELb1ELb1ELb0ELb0EEENS1_36VarlenDynamicPersistentTileSchedulerILi128ELi96ELi256ELi128ELb0ELb1ELb1ELb1ELb0ELb1EEEEEEEEEvNT_6ParamsE:
        .type           _ZN7cutlass13device_kernelIN5flash11enable_sm90INS1_16FlashAttnFwdSm90INS1_25CollectiveMainloopFwdSm90ILi2EN4cute5tupleIJNS5_1CILi1EEES8_S8_EEENS6_IJNS7_ILi128EEENS7_ILi96EEENS7_ILi64EEEEEELi256ENS_6half_tEfNS_4arch4Sm90ELb0ELb1ELb1ELb1ELb1ELb0ELb0ELb1ELb0ELb1ELb0ELb0EEENS1_21CollectiveEpilogueFwdINS6_IJSA_NS7_ILi256EEESB_EEES9_SE_SG_Li256ELb1ELb1ELb0ELb0EEENS1_36VarlenDynamicPersistentTileSchedulerILi128ELi96ELi256ELi128ELb0ELb1ELb1ELb1ELb0ELb1EEEEEEEEEvNT_6ParamsE,@function
        .size           _ZN7cutlass13device_kernelIN5flash11enable_sm90INS1_16FlashAttnFwdSm90INS1_25CollectiveMainloopFwdSm90ILi2EN4cute5tupleIJNS5_1CILi1EEES8_S8_EEENS6_IJNS7_ILi128EEENS7_ILi96EEENS7_ILi64EEEEEELi256ENS_6half_tEfNS_4arch4Sm90ELb0ELb1ELb1ELb1ELb1ELb0ELb0ELb1ELb0ELb1ELb0ELb0EEENS1_21CollectiveEpilogueFwdINS6_IJSA_NS7_ILi256EEESB_EEES9_SE_SG_Li256ELb1ELb1ELb0ELb0EEENS1_36VarlenDynamicPersistentTileSchedulerILi128ELi96ELi256ELi128ELb0ELb1ELb1ELb1ELb0ELb1EEEEEEEEEvNT_6ParamsE,(.L_x_26 - _ZN7cutlass13device_kernelIN5flash11enable_sm90INS1_16FlashAttnFwdSm90INS1_25CollectiveMainloopFwdSm90ILi2EN4cute5tupleIJNS5_1CILi1EEES8_S8_EEENS6_IJNS7_ILi128EEENS7_ILi96EEENS7_ILi64EEEEEELi256ENS_6half_tEfNS_4arch4Sm90ELb0ELb1ELb1ELb1ELb1ELb0ELb0ELb1ELb0ELb1ELb0ELb0EEENS1_21CollectiveEpilogueFwdINS6_IJSA_NS7_ILi256EEESB_EEES9_SE_SG_Li256ELb1ELb1ELb0ELb0EEENS1_36VarlenDynamicPersistentTileSchedulerILi128ELi96ELi256ELi128ELb0ELb1ELb1ELb1ELb0ELb1EEEEEEEEEvNT_6ParamsE)
        .other          _ZN7cutlass13device_kernelIN5flash11enable_sm90INS1_16FlashAttnFwdSm90INS1_25CollectiveMainloopFwdSm90ILi2EN4cute5tupleIJNS5_1CILi1EEES8_S8_EEENS6_IJNS7_ILi128EEENS7_ILi96EEENS7_ILi64EEEEEELi256ENS_6half_tEfNS_4arch4Sm90ELb0ELb1ELb1ELb1ELb1ELb0ELb0ELb1ELb0ELb1ELb0ELb0EEENS1_21CollectiveEpilogueFwdINS6_IJSA_NS7_ILi256EEESB_EEES9_SE_SG_Li256ELb1ELb1ELb0ELb0EEENS1_36VarlenDynamicPersistentTileSchedulerILi128ELi96ELi256ELi128ELb0ELb1ELb1ELb1ELb0ELb1EEEEEEEEEvNT_6ParamsE,@"STO_CUDA_ENTRY STV_DEFAULT"
_ZN7cutlass13device_kernelIN5flash11enable_sm90INS1_16FlashAttnFwdSm90INS1_25CollectiveMainloopFwdSm90ILi2EN4cute5tupleIJNS5_1CILi1EEES8_S8_EEENS6_IJNS7_ILi128EEENS7_ILi96EEENS7_ILi64EEEEEELi256ENS_6half_tEfNS_4arch4Sm90ELb0ELb1ELb1ELb1ELb1ELb0ELb0ELb1ELb0ELb1ELb0ELb0EEENS1_21CollectiveEpilogueFwdINS6_IJSA_NS7_ILi256EEESB_EEES9_SE_SG_Li256ELb1ELb1ELb0ELb0EEENS1_36VarlenDynamicPersistentTileSchedulerILi128ELi96ELi256ELi128ELb0ELb1ELb1ELb1ELb0ELb1EEEEEEEEEvNT_6ParamsE:
[----:B------:R-:W-:Y:S01]  /*0000*/  LDC R1, c[0x0][0x37c] ;  /* 0x0000df00ff017b82 */ /* 0x000fe20000000800 */
[----:B------:R-:W-:Y:S05]  /*0010*/  EXIT ;  /* 0x000000000000794d */ /* 0x000fea0003800000 */
.L_x_8:
        /* <DEDUP_REMOVED lines=14> */
.L_x_26:


//--------------------- .text._ZN7cutlass13device_kernelIN5flash11enable_sm90INS1_16FlashAttnFwdSm90INS1_25CollectiveMainloopFwdSm90ILi2EN4cute5tupleIJNS5_1CILi1EEES8_S8_EEENS6_IJNS7_ILi128EEENS7_ILi96EEENS7_ILi64EEEEEELi256ENS_6half_tEfNS_4arch4Sm90ELb0ELb1ELb1ELb1ELb1ELb1ELb0ELb1ELb0ELb1ELb0ELb0EEENS1_21CollectiveEpilogueFwdINS6_IJSA_NS7_ILi256EEESB_EEES9_SE_SG_Li256ELb1ELb1ELb0ELb0EEENS1_36VarlenDynamicPersistentTileSchedulerILi128ELi96ELi256ELi128ELb0ELb1ELb1ELb1ELb0ELb1EEEEEEEEEvNT_6ParamsE --------------------------
	.section	.text._ZN7cutlass13device_kernelIN5flash11enable_sm90INS1_16FlashAttnFwdSm90INS1_25CollectiveMainloopFwdSm90ILi2EN4cute5tupleIJNS5_1CILi1EEES8_S8_EEENS6_IJNS7_ILi128EEENS7_ILi96EEENS7_ILi64EEEEEELi256ENS_6half_tEfNS_4arch4Sm90ELb0ELb1ELb1ELb1ELb1ELb1ELb0ELb1ELb0ELb1ELb0ELb0EEENS1_21CollectiveEpilogueFwdINS6_IJSA_NS7_ILi256EEESB_EEES9_SE_SG_Li256ELb1ELb1ELb0ELb0EEENS1_36VarlenDynamicPersistentTileSchedulerILi128ELi96ELi256ELi128ELb0ELb1ELb1ELb1ELb0ELb1EEEEEEEEEvNT_6ParamsE,"ax",@progbits
	.align	128
.text._ZN7cutlass13device_kernelIN5flash11enable_sm90INS1_16FlashAttnFwdSm90INS1_25CollectiveMainloopFwdSm90ILi2EN4cute5tupleIJNS5_1CILi1EEES8_S8_EEENS6_IJNS7_ILi128EEENS7_ILi96EEENS7_ILi64EEEEEELi256ENS_6half_tEfNS_4arch4Sm90ELb0ELb1ELb1ELb1ELb1ELb1ELb0ELb1ELb0ELb1ELb0ELb0EEENS1_21CollectiveEpilogueFwdINS6_IJSA_NS7_ILi256EEESB_EEES9_SE_SG_Li256ELb1ELb1ELb0ELb0EEENS1_36VarlenDynamicPersistentTileSchedulerILi128ELi96ELi256ELi128ELb0ELb1ELb1ELb1ELb0ELb1EEEEEEEEEvNT_6ParamsE:
        .type           _ZN7cutlass13device_kernelIN5flash11enable_sm90INS1_16FlashAttnFwdSm90INS1_25CollectiveMainloopFwdSm90ILi2EN4cute5tupleIJNS5_1CILi1EEES8_S8_EEENS6_IJNS7_ILi128EEENS7_ILi96EEENS7_ILi64EEEEEELi256ENS_6half_tEfNS_4arch4Sm90ELb0ELb1ELb1ELb1ELb1ELb1ELb0ELb1ELb0ELb1ELb0ELb0EEENS1_21CollectiveEpilogueFwdINS6_IJSA_NS7_ILi256EEESB_EEES9_SE_SG_Li256ELb1ELb1ELb0ELb0EEENS1_36VarlenDynamicPersistentTileSchedulerILi128ELi96ELi256ELi128ELb0ELb1ELb1ELb1ELb0ELb1EEEEEEEEEvNT_6ParamsE,@function
        .size           _ZN7cutlass13device_kernelIN5flash11enable_sm90INS1_16FlashAttnFwdSm90INS1_25CollectiveMainloopFwdSm90ILi2EN4cute5tupleIJNS5_1CILi1EEES8_S8_EEENS6_IJNS7_ILi128EEENS7_ILi96EEENS7_ILi64EEEEEELi256ENS_6half_tEfNS_4arch4Sm90ELb0ELb1ELb1ELb1ELb1ELb1ELb0ELb1ELb0ELb1ELb0ELb0EEENS1_21CollectiveEpilogueFwdINS6_IJSA_NS7_ILi256EEESB_EEES9_SE_SG_Li256ELb1ELb1ELb0ELb0EEENS1_36VarlenDynamicPersistentTileSchedulerILi128ELi96ELi256ELi128ELb0ELb1ELb1ELb1ELb0ELb1EEEEEEEEEvNT_6ParamsE,(.L_x_27 - _ZN7cutlass13device_kernelIN5flash11enable_sm90INS1_16FlashAttnFwdSm90INS1_25CollectiveMainloopFwdSm90ILi2EN4cute5tupleIJNS5_1CILi1EEES8_S8_EEENS6_IJNS7_ILi128EEENS7_ILi96EEENS7_ILi64EEEEEELi256ENS_6half_tEfNS_4arch4Sm90ELb0ELb1ELb1ELb1ELb1ELb1ELb0ELb1ELb0ELb1ELb0ELb0EEENS1_21CollectiveEpilogueFwdINS6_IJSA_NS7_ILi256EEESB_EEES9_SE_SG_Li256ELb1ELb1ELb0ELb0EEENS1_36VarlenDynamicPersistentTileSchedulerILi128ELi96ELi256ELi128ELb0ELb1ELb1ELb1ELb0ELb1EEEEEEEEEvNT_6ParamsE)
        .other          _ZN7cutlass13device_kernelIN5flash11enable_sm90INS1_16FlashAttnFwdSm90INS1_25CollectiveMainloopFwdSm90ILi2EN4cute5tupleIJNS5_1CILi1EEES8_S8_EEENS6_IJNS7_ILi128EEENS7_ILi96EEENS7_ILi64EEEEEELi256ENS_6half_tEfNS_4arch4Sm90ELb0ELb1ELb1ELb1ELb1ELb1ELb0ELb1ELb0ELb1ELb0ELb0EEENS1_21CollectiveEpilogueFwdINS6_IJSA_NS7_ILi256EEESB_EEES9_SE_SG_Li256ELb1ELb1ELb0ELb0EEENS1_36VarlenDynamicPersistentTileSchedulerILi128ELi96ELi256ELi128ELb0ELb1ELb1ELb1ELb0ELb1EEEEEEEEEvNT_6ParamsE,@"STO_CUDA_ENTRY STV_DEFAULT"
_ZN7cutlass13device_kernelIN5flash11enable_sm90INS1_16FlashAttnFwdSm90INS1_25CollectiveMainloopFwdSm90ILi2EN4cute5tupleIJNS5_1CILi1EEES8_S8_EEENS6_IJNS7_ILi128EEENS7_ILi96EEENS7_ILi64EEEEEELi256ENS_6half_tEfNS_4arch4Sm90ELb0ELb1ELb1ELb1ELb1ELb1ELb0ELb1ELb0ELb1ELb0ELb0EEENS1_21CollectiveEpilogueFwdINS6_IJSA_NS7_ILi256EEESB_EEES9_SE_SG_Li256ELb1ELb1ELb0ELb0EEENS1_36VarlenDynamicPersistentTileSchedulerILi128ELi96ELi256ELi128ELb0ELb1ELb1ELb1ELb0ELb1EEEEEEEEEvNT_6ParamsE:
[----:B------:R-:W-:Y:S01]  /*0000*/  LDC R1, c[0x0][0x37c] ;  /* 0x0000df00ff017b82 */ /* 0x000fe20000000800 */
[----:B------:R-:W-:Y:S05]  /*0010*/  EXIT ;  /* 0x000000000000794d */ /* 0x000fea0003800000 */
.L_x_9:
        /* <DEDUP_REMOVED lines=14> */
.L_x_27:


//--------------------- .text._ZN7cutlass13device_kernelIN5flash11enable_sm90INS1_16FlashAttnFwdSm90INS1_25CollectiveMainloopFwdSm90ILi2EN4cute5tupleIJNS5_1CILi1EEES8_S8_EEENS6_IJNS7_ILi128EEENS7_ILi96EEENS7_ILi64EEEEEELi256ENS_6half_tEfNS_4arch4Sm90ELb0ELb1ELb1ELb1ELb1ELb0ELb1ELb1ELb0ELb1ELb0ELb0EEENS1_21CollectiveEpilogueFwdINS6_IJSA_NS7_ILi256EEESB_EEES9_SE_SG_Li256ELb1ELb1ELb0ELb0EEENS1_36VarlenDynamicPersistentTileSchedulerILi128ELi96ELi256ELi128ELb0ELb1ELb1ELb1ELb0ELb1EEEEEEEEEvNT_6ParamsE --------------------------
	.section	.text._ZN7cutlass13device_kernelIN5flash11enable_sm90INS1_16FlashAttnFwdSm90INS1_25CollectiveMainloopFwdSm90ILi2EN4cute5tupleIJNS5_1CILi1EEES8_S8_EEENS6_IJNS7_ILi128EEENS7_ILi96EEENS7_ILi64EEEEEELi256ENS_6half_tEfNS_4arch4Sm90ELb0ELb1ELb1ELb1ELb1ELb0ELb1ELb1ELb0ELb1ELb0ELb0EEENS1_21CollectiveEpilogueFwdINS6_IJSA_NS7_ILi256EEESB_EEES9_SE_SG_Li256ELb1ELb1ELb0ELb0EEENS1_36VarlenDynamicPersistentTileSchedulerILi128ELi96ELi256ELi128ELb0ELb1ELb1ELb1ELb0ELb1EEEEEEEEEvNT_6ParamsE,"ax",@progbits
	.align	128
.text._ZN7cutlass13device_kernelIN5flash11enable_sm90INS1_16FlashAttnFwdSm90INS1_25CollectiveMainloopFwdSm90ILi2EN4cute5tupleIJNS5_1CILi1EEES8_S8_EEENS6_IJNS7_ILi128EEENS7_ILi96EEENS7_ILi64EEEEEELi256ENS_6half_tEfNS_4arch4Sm90ELb0ELb1ELb1ELb1ELb1ELb0ELb1ELb1ELb0ELb1ELb0ELb0EEENS1_21CollectiveEpilogueFwdINS6_IJSA_NS7_ILi256EEESB_EEES9_SE_SG_Li256ELb1ELb1ELb0ELb0EEENS1_36VarlenDynamicPersistentTileSchedulerILi128ELi96ELi256ELi128ELb0ELb1ELb1ELb1ELb0ELb1EEEEEEEEEvNT_6ParamsE:
        .type           _ZN7cutlass13device_kernelIN5flash11enable_sm90INS1_16FlashAttnFwdSm90INS1_25CollectiveMainloopFwdSm90ILi2EN4cute5tupleIJNS5_1CILi1EEES8_S8_EEENS6_IJNS7_ILi128EEENS7_ILi96EEENS7_ILi64EEEEEELi256ENS_6half_tEfNS_4arch4Sm90ELb0ELb1ELb1ELb1ELb1ELb0ELb1ELb1ELb0ELb1ELb0ELb0EEENS1_21CollectiveEpilogueFwdINS6_IJSA_NS7_ILi256EEESB_EEES9_SE_SG_Li256ELb1ELb1ELb0ELb0EEENS1_36VarlenDynamicPersistentTileSchedulerILi128ELi96ELi256ELi128ELb0ELb1ELb1ELb1ELb0ELb1EEEEEEEEEvNT_6ParamsE,@function
        .size           _ZN7cutlass13device_kernelIN5flash11enable_sm90INS1_16FlashAttnFwdSm90INS1_25CollectiveMainloopFwdSm90ILi2EN4cute5tupleIJNS5_1CILi1EEES8_S8_EEENS6_IJNS7_ILi128EEENS7_ILi96EEENS7_ILi64EEEEEELi256ENS_6half_tEfNS_4arch4Sm90ELb0ELb1ELb1ELb1ELb1ELb0ELb1ELb1ELb0ELb1ELb0ELb0EEENS1_21CollectiveEpilogueFwdINS6_IJSA_NS7_ILi256EEESB_EEES9_SE_SG_Li256ELb1ELb1ELb0ELb0EEENS1_36VarlenDynamicPersistentTileSchedulerILi128ELi96ELi256ELi128ELb0ELb1ELb1ELb1ELb0ELb1EEEEEEEEEvNT_6ParamsE,(.L_x_28 - _ZN7cutlass13device_kernelIN5flash11enable_sm90INS1_16FlashAttnFwdSm90INS1_25CollectiveMainloopFwdSm90ILi2EN4cute5tupleIJNS5_1CILi1EEES8_S8_EEENS6_IJNS7_ILi128EEENS7_ILi96EEENS7_ILi64EEEEEELi256ENS_6half_tEfNS_4arch4Sm90ELb0ELb1ELb1ELb1ELb1ELb0ELb1ELb1ELb0ELb1ELb0ELb0EEENS1_21CollectiveEpilogueFwdINS6_IJSA_NS7_ILi256EEESB_EEES9_SE_SG_Li256ELb1ELb1ELb0ELb0EEENS1_36VarlenDynamicPersistentTileSchedulerILi128ELi96ELi256ELi128ELb0ELb1ELb1ELb1ELb0ELb1EEEEEEEEEvNT_6ParamsE)
        .other          _ZN7cutlass13device_kernelIN5flash11enable_sm90INS1_16FlashAttnFwdSm90INS1_25CollectiveMainloopFwdSm90ILi2EN4cute5tupleIJNS5_1CILi1EEES8_S8_EEENS6_IJNS7_ILi128EEENS7_ILi96EEENS7_ILi64EEEEEELi256ENS_6half_tEfNS_4arch4Sm90ELb0ELb1ELb1ELb1ELb1ELb0ELb1ELb1ELb0ELb1ELb0ELb0EEENS1_21CollectiveEpilogueFwdINS6_IJSA_NS7_ILi256EEESB_EEES9_SE_SG_Li256ELb1ELb1ELb0ELb0EEENS1_36VarlenDynamicPersistentTileSchedulerILi128ELi96ELi256ELi128ELb0ELb1ELb1ELb1ELb0ELb1EEEEEEEEEvNT_6ParamsE,@"STO_CUDA_ENTRY STV_DEFAULT"
_ZN7cutlass13device_kernelIN5flash11enable_sm90INS1_16FlashAttnFwdSm90INS1_25CollectiveMainloopFwdSm90ILi2EN4cute5tupleIJNS5_1CILi1EEES8_S8_EEENS6_IJNS7_ILi128EEENS7_ILi96EEENS7_ILi64EEEEEELi256ENS_6half_tEfNS_4arch4Sm90ELb0ELb1ELb1ELb1ELb1ELb0ELb1ELb1ELb0ELb1ELb0ELb0EEENS1_21CollectiveEpilogueFwdINS6_IJSA_NS7_ILi256EEESB_EEES9_SE_SG_Li256ELb1ELb1ELb0ELb0EEENS1_36VarlenDynamicPersistentTileSchedulerILi128ELi96ELi256ELi128ELb0ELb1ELb1ELb1ELb0ELb1EEEEEEEEEvNT_6ParamsE:
[----:B------:R-:W-:Y:S01]  /*0000*/  LDC R1, c[0x0][0x37c] ;  /* 0x0000df00ff017b82 */ /* 0x000fe20000000800 */
[----:B------:R-:W-:Y:S05]  /*0010*/  EXIT ;  /* 0x000000000000794d */ /* 0x000fea0003800000 */
.L_x_10:
        /* <DEDUP_REMOVED lines=14> */
.L_x_28:


//--------------------- .text._ZN7cutlass13device_kernelIN5flash11enable_sm90INS1_16FlashAttnFwdSm90INS1_25CollectiveMainloopFwdSm90ILi2EN4cute5tupleIJNS5_1CILi1EEES8_S8_EEENS6_IJNS7_ILi128EEENS7_ILi96EEENS7_ILi64EEEEEELi256ENS_6half_tEfNS_4arch4Sm90ELb0ELb1ELb1ELb1ELb1ELb1ELb1ELb1ELb0ELb1ELb0ELb0EEENS1_21CollectiveEpilogueFwdINS6_IJSA_NS7_ILi256EEESB_EEES9_SE_SG_Li256ELb1ELb1ELb0ELb0EEENS1_36VarlenDynamicPersistentTileSchedulerILi128ELi96ELi256ELi128ELb0ELb1ELb1ELb1ELb0ELb1EEEEEEEEEvNT_6ParamsE --------------------------
	.section	.text._ZN7cutlass13device_kernelIN5flash11enable_sm90INS1_16FlashAttnFwdSm90INS1_25CollectiveMainloopFwdSm90ILi2EN4cute5tupleIJNS5_1CILi1EEES8_S8_EEENS6_IJNS7_ILi128EEENS7_ILi96EEENS7_ILi64EEEEEELi256ENS_6half_tEfNS_4arch4Sm90ELb0ELb1ELb1ELb1ELb1ELb1ELb1ELb1ELb0ELb1ELb0ELb0EEENS1_21CollectiveEpilogueFwdINS6_IJSA_NS7_ILi256EEESB_EEES9_SE_SG_Li256ELb1ELb1ELb0ELb0EEENS1_36VarlenDynamicPersistentTileSchedulerILi128ELi96ELi256ELi128ELb0ELb1ELb1ELb1ELb0ELb1EEEEEEEEEvNT_6ParamsE,"ax",@progbits
	.align	128
.text._ZN7cutlass13device_kernelIN5flash11enable_sm90INS1_16FlashAttnFwdSm90INS1_25CollectiveMainloopFwdSm90ILi2EN4cute5tupleIJNS5_1CILi1EEES8_S8_EEENS6_IJNS7_ILi128EEENS7_ILi96EEENS7_ILi64EEEEEELi256ENS_6half_tEfNS_4arch4Sm90ELb0ELb1ELb1ELb1ELb1ELb1ELb1ELb1ELb0ELb1ELb0ELb0EEENS1_21CollectiveEpilogueFwdINS6_IJSA_NS7_ILi256EEESB_EEES9_SE_SG_Li256ELb1ELb1ELb0ELb0EEENS1_36VarlenDynamicPersistentTileSchedulerILi128ELi96ELi256ELi128ELb0ELb1ELb1ELb1ELb0ELb1EEEEEEEEEvNT_6ParamsE:
        .type           _ZN7cutlass13device_kernelIN5flash11enable_sm90INS1_16FlashAttnFwdSm90INS1_25CollectiveMainloopFwdSm90ILi2EN4cute5tupleIJNS5_1CILi1EEES8_S8_EEENS6_IJNS7_ILi128EEENS7_ILi96EEENS7_ILi64EEEEEELi256ENS_6half_tEfNS_4arch4Sm90ELb0ELb1ELb1ELb1ELb1ELb1ELb1ELb1ELb0ELb1ELb0ELb0EEENS1_21CollectiveEpilogueFwdINS6_IJSA_NS7_ILi256EEESB_EEES9_SE_SG_Li256ELb1ELb1ELb0ELb0EEENS1_36VarlenDynamicPersistentTileSchedulerILi128ELi96ELi256ELi128ELb0ELb1ELb1ELb1ELb0ELb1EEEEEEEEEvNT_6ParamsE,@function
        .size           _ZN7cutlass13device_kernelIN5flash11enable_sm90INS1_16FlashAttnFwdSm90INS1_25CollectiveMainloopFwdSm90ILi2EN4cute5tupleIJNS5_1CILi1EEES8_S8_EEENS6_IJNS7_ILi128EEENS7_ILi96EEENS7_ILi64EEEEEELi256ENS_6half_tEfNS_4arch4Sm90ELb0ELb1ELb1ELb1ELb1ELb1ELb1ELb1ELb0ELb1ELb0ELb0EEENS1_21CollectiveEpilogueFwdINS6_IJSA_NS7_ILi256EEESB_EEES9_SE_SG_Li256ELb1ELb1ELb0ELb0EEENS1_36VarlenDynamicPersistentTileSchedulerILi128ELi96ELi256ELi128ELb0ELb1ELb1ELb1ELb0ELb1EEEEEEEEEvNT_6ParamsE,(.L_x_29 - _ZN7cutlass13device_kernelIN5flash11enable_sm90INS1_16FlashAttnFwdSm90INS1_25CollectiveMainloopFwdSm90ILi2EN4cute5tupleIJNS5_1CILi1EEES8_S8_EEENS6_IJNS7_ILi128EEENS7_ILi96EEENS7_ILi64EEEEEELi256ENS_6half_tEfNS_4arch4Sm90ELb0ELb1ELb1ELb1ELb1ELb1ELb1ELb1ELb0ELb1ELb0ELb0EEENS1_21CollectiveEpilogueFwdINS6_IJSA_NS7_ILi256EEESB_EEES9_SE_SG_Li256ELb1ELb1ELb0ELb0EEENS1_36VarlenDynamicPersistentTileSchedulerILi128ELi96ELi256ELi128ELb0ELb1ELb1ELb1ELb0ELb1EEEEEEEEEvNT_6ParamsE)
        .other          _ZN7cutlass13device_kernelIN5flash11enable_sm90INS1_16FlashAttnFwdSm90INS1_25CollectiveMainloopFwdSm90ILi2EN4cute5tupleIJNS5_1CILi1EEES8_S8_EEENS6_IJNS7_ILi128EEENS7_ILi96EEENS7_ILi64EEEEEELi256ENS_6half_tEfNS_4arch4Sm90ELb0ELb1ELb1ELb1ELb1ELb1ELb1ELb1ELb0ELb1ELb0ELb0EEENS1_21CollectiveEpilogueFwdINS6_IJSA_NS7_ILi256EEESB_EEES9_SE_SG_Li256ELb1ELb1ELb0ELb0EEENS1_36VarlenDynamicPersistentTileSchedulerILi128ELi96ELi256ELi128ELb0ELb1ELb1ELb1ELb0ELb1EEEEEEEEEvNT_6ParamsE,@"STO_CUDA_ENTRY STV_DEFAULT"
_ZN7cutlass13device_kernelIN5flash11enable_sm90INS1_16FlashAttnFwdSm90INS1_25CollectiveMainloopFwdSm90ILi2EN4cute5tupleIJNS5_1CILi1EEES8_S8_EEENS6_IJNS7_ILi128EEENS7_ILi96EEENS7_ILi64EEEEEELi256ENS_6half_tEfNS_4arch4Sm90ELb0ELb1ELb1ELb1ELb1ELb1ELb1ELb1ELb0ELb1ELb0ELb0EEENS1_21CollectiveEpilogueFwdINS6_IJSA_NS7_ILi256EEESB_EEES9_SE_SG_Li256ELb1ELb1ELb0ELb0EEENS1_36VarlenDynamicPersistentTileSchedulerILi128ELi96ELi256ELi128ELb0ELb1ELb1ELb1ELb0ELb1EEEEEEEEEvNT_6ParamsE:
[----:B------:R-:W-:Y:S01]  /*0000*/  LDC R1, c[0x0][0x37c] ;  /* 0x0000df00ff017b82 */ /* 0x000fe20000000800 */
[----:B------:R-:W-:Y:S05]  /*0010*/  EXIT ;  /* 0x000000000000794d */ /* 0x000fea0003800000 */
.L_x_11:
        /* <DEDUP_REMOVED lines=14> */
.L_x_29:


//--------------------- .text._ZN7cutlass13device_kernelIN5flash11enable_sm90INS1_16FlashAttnFwdSm90INS1_25CollectiveMainloopFwdSm90ILi2EN4cute5tupleIJNS5_1CILi1EEES8_S8_EEENS6_IJNS7_ILi128EEENS7_ILi96EEENS7_ILi64EEEEEELi256ENS_6half_tEfNS_4arch4Sm90ELb1ELb0ELb1ELb0ELb1ELb0ELb0ELb1ELb0ELb1ELb0ELb0EEENS1_21CollectiveEpilogueFwdINS6_IJSA_NS7_ILi256EEESB_EEES9_SE_SG_Li256ELb0ELb1ELb0ELb0EEENS1_30DynamicPersistentTileSchedulerILi256ELi128ELb0ELb1ELb1EEEEEEEEEvNT_6ParamsE --------------------------
	.section	.text._ZN7cutlass13device_kernelIN5flash11enable_sm90INS1_16FlashAttnFwdSm90INS1_25CollectiveMainloopFwdSm90ILi2EN4cute5tupleIJNS5_1CILi1EEES8_S8_EEENS6_IJNS7_ILi128EEENS7_ILi96EEENS7_ILi64EEEEEELi256ENS_6half_tEfNS_4arch4Sm90ELb1ELb0ELb1ELb0ELb1ELb0ELb0ELb1ELb0ELb1ELb0ELb0EEENS1_21CollectiveEpilogueFwdINS6_IJSA_NS7_ILi256EEESB_EEES9_SE_SG_Li256ELb0ELb1ELb0ELb0EEENS1_30DynamicPersistentTileSchedulerILi256ELi128ELb0ELb1ELb1EEEEEEEEEvNT_6ParamsE,"ax",@progbits
	.align	128
.text._ZN7cutlass13device_kernelIN5flash11enable_sm90INS1_16FlashAttnFwdSm90INS1_25CollectiveMainloopFwdSm90ILi2EN4cute5tupleIJNS5_1CILi1EEES8_S8_EEENS6_IJNS7_ILi128EEENS7_ILi96EEENS7_ILi64EEEEEELi256ENS_6half_tEfNS_4arch4Sm90ELb1ELb0ELb1ELb0ELb1ELb0ELb0ELb1ELb0ELb1ELb0ELb0EEENS1_21CollectiveEpilogueFwdINS6_IJSA_NS7_ILi256EEESB_EEES9_SE_SG_Li256ELb0ELb1ELb0ELb0EEENS1_30DynamicPersistentTileSchedulerILi256ELi128ELb0ELb1ELb1EEEEEEEEEvNT_6ParamsE:
        .type           _ZN7cutlass13device_kernelIN5flash11enable_sm90INS1_16FlashAttnFwdSm90INS1_25CollectiveMainloopFwdSm90ILi2EN4cute5tupleIJNS5_1CILi1EEES8_S8_EEENS6_IJNS7_ILi128EEENS7_ILi96EEENS7_ILi64EEEEEELi256ENS_6half_tEfNS_4arch4Sm90ELb1ELb0ELb1ELb0ELb1ELb0ELb0ELb1ELb0ELb1ELb0ELb0EEENS1_21CollectiveEpilogueFwdINS6_IJSA_NS7_ILi256EEESB_EEES9_SE_SG_Li256ELb0ELb1ELb0ELb0EEENS1_30DynamicPersistentTileSchedulerILi256ELi128ELb0ELb1ELb1EEEEEEEEEvNT_6ParamsE,@function
        .size           _ZN7cutlass13device_kernelIN5flash11enable_sm90INS1_16FlashAttnFwdSm90INS1_25CollectiveMainloopFwdSm90ILi2EN4cute5tupleIJNS5_1CILi1EEES8_S8_EEENS6_IJNS7_ILi128EEENS7_ILi96EEENS7_ILi64EEEEEELi256ENS_6half_tEfNS_4arch4Sm90ELb1ELb0ELb1ELb0ELb1ELb0ELb0ELb1ELb0ELb1ELb0ELb0EEENS1_21CollectiveEpilogueFwdINS6_IJSA_NS7_ILi256EEESB_EEES9_SE_SG_Li256ELb0ELb1ELb0ELb0EEENS1_30DynamicPersistentTileSchedulerILi256ELi128ELb0ELb1ELb1EEEEEEEEEvNT_6ParamsE,(.L_x_30 - _ZN7cutlass13device_kernelIN5flash11enable_sm90INS1_16FlashAttnFwdSm90INS1_25CollectiveMainloopFwdSm90ILi2EN4cute5tupleIJNS5_1CILi1EEES8_S8_EEENS6_IJNS7_ILi128EEENS7_ILi96EEENS7_ILi64EEEEEELi256ENS_6half_tEfNS_4arch4Sm90ELb1ELb0ELb1ELb0ELb1ELb0ELb0ELb1ELb0ELb1ELb0ELb0EEENS1_21CollectiveEpilogueFwdINS6_IJSA_NS7_ILi256EEESB_EEES9_SE_SG_Li256ELb0ELb1ELb0ELb0EEENS1_30DynamicPersistentTileSchedulerILi256ELi128ELb0ELb1ELb1EEEEEEEEEvNT_6ParamsE)
        .other          _ZN7cutlass13device_kernelIN5flash11enable_sm90INS1_16FlashAttnFwdSm90INS1_25CollectiveMainloopFwdSm90ILi2EN4cute5tupleIJNS5_1CILi1EEES8_S8_EEENS6_IJNS7_ILi128EEENS7_ILi96EEENS7_ILi64EEEEEELi256ENS_6half_tEfNS_4arch4Sm90ELb1ELb0ELb1ELb0ELb1ELb0ELb0ELb1ELb0ELb1ELb0ELb0EEENS1_21CollectiveEpilogueFwdINS6_IJSA_NS7_ILi256EEESB_EEES9_SE_SG_Li256ELb0ELb1ELb0ELb0EEENS1_30DynamicPersistentTileSchedulerILi256ELi128ELb0ELb1ELb1EEEEEEEEEvNT_6ParamsE,@"STO_CUDA_ENTRY STV_DEFAULT"
_ZN7cutlass13device_kernelIN5flash11enable_sm90INS1_16FlashAttnFwdSm90INS1_25CollectiveMainloopFwdSm90ILi2EN4cute5tupleIJNS5_1CILi1EEES8_S8_EEENS6_IJNS7_ILi128EEENS7_ILi96EEENS7_ILi64EEEEEELi256ENS_6half_tEfNS_4arch4Sm90ELb1ELb0ELb1ELb0ELb1ELb0ELb0ELb1ELb0ELb1ELb0ELb0EEENS1_21CollectiveEpilogueFwdINS6_IJSA_NS7_ILi256EEESB_EEES9_SE_SG_Li256ELb0ELb1ELb0ELb0EEENS1_30DynamicPersistentTileSchedulerILi256ELi128ELb0ELb1ELb1EEEEEEEEEvNT_6ParamsE:
[----:B------:R-:W-:Y:S01]  /*0000*/  LDC R1, c[0x0][0x37c] ;  /* 0x0000df00ff017b82 */ /* 0x000fe20000000800 */
[----:B------:R-:W-:Y:S05]  /*0010*/  EXIT ;  /* 0x000000000000794d */ /* 0x000fea0003800000 */
.L_x_12:
        /* <DEDUP_REMOVED lines=14> */
.L_x_30:


//--------------------- .text._ZN7cutlass13device_kernelIN5flash11enable_sm90INS1_16FlashAttnFwdSm90INS1_25CollectiveMainloopFwdSm90ILi2EN4cute5tupleIJNS5_1CILi1EEES8_S8_EEENS6_IJNS7_ILi128EEENS7_ILi96EEENS7_ILi64EEEEEELi256ENS_6half_tEfNS_4arch4Sm90ELb1ELb0ELb1ELb0ELb1ELb0ELb1ELb1ELb0ELb1ELb0ELb0EEENS1_21CollectiveEpilogueFwdINS6_IJSA_NS7_ILi256EEESB_EEES9_SE_SG_Li256ELb0ELb1ELb0ELb0EEENS1_30DynamicPersistentTileSchedulerILi256ELi128ELb0ELb1ELb1EEEEEEEEEvNT_6ParamsE --------------------------
	.section	.text._ZN7cutlass13device_kernelIN5flash11enable_sm90INS1_16FlashAttnFwdSm90INS1_25CollectiveMainloopFwdSm90ILi2EN4cute5tupleIJNS5_1CILi1EEES8_S8_EEENS6_IJNS7_ILi128EEENS7_ILi96EEENS7_ILi64EEEEEELi256ENS_6half_tEfNS_4arch4Sm90ELb1ELb0ELb1ELb0ELb1ELb0ELb1ELb1ELb0ELb1ELb0ELb0EEENS1_21CollectiveEpilogueFwdINS6_IJSA_NS7_ILi256EEESB_EEES9_SE_SG_Li256ELb0ELb1ELb0ELb0EEENS1_30DynamicPersistentTileSchedulerILi256ELi128ELb0ELb1ELb1EEEEEEEEEvNT_6ParamsE,"ax",@progbits
	.align	128
.text._ZN7cutlass13device_kernelIN5flash11enable_sm90INS1_16FlashAttnFwdSm90INS1_25CollectiveMainloopFwdSm90ILi2EN4cute5tupleIJNS5_1CILi1EEES8_S8_EEENS6_IJNS7_ILi128EEENS7_ILi96EEENS7_ILi64EEEEEELi256ENS_6half_tEfNS_4arch4Sm90ELb1ELb0ELb1ELb0ELb1ELb0ELb1ELb1ELb0ELb1ELb0ELb0EEENS1_21CollectiveEpilogueFwdINS6_IJSA_NS7_ILi256EEESB_EEES9_SE_SG_Li256ELb0ELb1ELb0ELb0EEENS1_30DynamicPersistentTileSchedulerILi256ELi128ELb0ELb1ELb1EEEEEEEEEvNT_6ParamsE:
        .type           _ZN7cutlass13device_kernelIN5flash11enable_sm90INS1_16FlashAttnFwdSm90INS1_25CollectiveMainloopFwdSm90ILi2EN4cute5tupleIJNS5_1CILi1EEES8_S8_EEENS6_IJNS7_ILi128EEENS7_ILi96EEENS7_ILi64EEEEEELi256ENS_6half_tEfNS_4arch4Sm90ELb1ELb0ELb1ELb0ELb1ELb0ELb1ELb1ELb0ELb1ELb0ELb0EEENS1_21CollectiveEpilogueFwdINS6_IJSA_NS7_ILi256EEESB_EEES9_SE_SG_Li256ELb0ELb1ELb0ELb0EEENS1_30DynamicPersistentTileSchedulerILi256ELi128ELb0ELb1ELb1EEEEEEEEEvNT_6ParamsE,@function
        .size           _ZN7cutlass13device_kernelIN5flash11enable_sm90INS1_16FlashAttnFwdSm90INS1_25CollectiveMainloopFwdSm90ILi2EN4cute5tupleIJNS5_1CILi1EEES8_S8_EEENS6_IJNS7_ILi128EEENS7_ILi96EEENS7_ILi64EEEEEELi256ENS_6half_tEfNS_4arch4Sm90ELb1ELb0ELb1ELb0ELb1ELb0ELb1ELb1ELb0ELb1ELb0ELb0EEENS1_21CollectiveEpilogueFwdINS6_IJSA_NS7_ILi256EEESB_EEES9_SE_SG_Li256ELb0ELb1ELb0ELb0EEENS1_30DynamicPersistentTileSchedulerILi256ELi128ELb0ELb1ELb1EEEEEEEEEvNT_6ParamsE,(.L_x_31 - _ZN7cutlass13device_kernelIN5flash11enable_sm90INS1_16FlashAttnFwdSm90INS1_25CollectiveMainloopFwdSm90ILi2EN4cute5tupleIJNS5_1CILi1EEES8_S8_EEENS6_IJNS7_ILi128EEENS7_ILi96EEENS7_ILi64EEEEEELi256ENS_6half_tEfNS_4arch4Sm90ELb1ELb0ELb1ELb0ELb1ELb0ELb1ELb1ELb0ELb1ELb0ELb0EEENS1_21CollectiveEpilogueFwdINS6_IJSA_NS7_ILi256EEESB_EEES9_SE_SG_Li256ELb0ELb1ELb0ELb0EEENS1_30DynamicPersistentTileSchedulerILi256ELi128ELb0ELb1ELb1EEEEEEEEEvNT_6ParamsE)
        .other          _ZN7cutlass13device_kernelIN5flash11enable_sm90INS1_16FlashAttnFwdSm90INS1_25CollectiveMainloopFwdSm90ILi2EN4cute5tupleIJNS5_1CILi1EEES8_S8_EEENS6_IJNS7_ILi128EEENS7_ILi96EEENS7_ILi64EEEEEELi256ENS_6half_tEfNS_4arch4Sm90ELb1ELb0ELb1ELb0ELb1ELb0ELb1ELb1ELb0ELb1ELb0ELb0EEENS1_21CollectiveEpilogueFwdINS6_IJSA_NS7_ILi256EEESB_EEES9_SE_SG_Li256ELb0ELb1ELb0ELb0EEENS1_30DynamicPersistentTileSchedulerILi256ELi128ELb0ELb1ELb1EEEEEEEEEvNT_6ParamsE,@"STO_CUDA_ENTRY STV_DEFAULT"
_ZN7cutlass13device_kernelIN5flash11enable_sm90INS1_16FlashAttnFwdSm90INS1_25CollectiveMainloopFwdSm90ILi2EN4cute5tupleIJNS5_1CILi1EEES8_S8_EEENS6_IJNS7_ILi128EEENS7_ILi96EEENS7_ILi64EEEEEELi256ENS_6half_tEfNS_4arch4Sm90ELb1ELb0ELb1ELb0ELb1ELb0ELb1ELb1ELb0ELb1ELb0ELb0EEENS1_21CollectiveEpilogueFwdINS6_IJSA_NS7_ILi256EEESB_EEES9_SE_SG_Li256ELb0ELb1ELb0ELb0EEENS1_30DynamicPersistentTileSchedulerILi256ELi128ELb0ELb1ELb1EEEEEEEEEvNT_6ParamsE:
[----:B------:R-:W-:Y:S01]  /*0000*/  LDC R1, c[0x0][0x37c] ;  /* 0x0000df00ff017b82 */ /* 0x000fe20000000800 */
[----:B------:R-:W-:Y:S05]  /*0010*/  EXIT ;  /* 0x000000000000794d */ /* 0x000fea0003800000 */
.L_x_13:
        /* <DEDUP_REMOVED lines=14> */
.L_x_31:


//--------------------- .text._ZN7cutlass13device_kernelIN5flash11enable_sm90INS1_16FlashAttnFwdSm90INS1_25CollectiveMainloopFwdSm90ILi2EN4cute5tupleIJNS5_1CILi1EEES8_S8_EEENS6_IJNS7_ILi128EEENS7_ILi96EEENS7_ILi64EEEEEELi256ENS_6half_tEfNS_4arch4Sm90ELb1ELb0ELb1ELb1ELb1ELb0ELb0ELb1ELb0ELb1ELb0ELb0EEENS1_21CollectiveEpilogueFwdINS6_IJSA_NS7_ILi256EEESB_EEES9_SE_SG_Li256ELb1ELb1ELb0ELb0EEENS1_36VarlenDynamicPersistentTileSchedulerILi128ELi96ELi256ELi128ELb0ELb1ELb1ELb1ELb1ELb1EEEEEEEEEvNT_6ParamsE --------------------------
	.section	.text._ZN7cutlass13device_kernelIN5flash11enable_sm90INS1_16FlashAttnFwdSm90INS1_25CollectiveMainloopFwdSm90ILi2EN4cute5tupleIJNS5_1CILi1EEES8_S8_EEENS6_IJNS7_ILi128EEENS7_ILi96EEENS7_ILi64EEEEEELi256ENS_6half_tEfNS_4arch4Sm90ELb1ELb0ELb1ELb1ELb1ELb0ELb0ELb1ELb0ELb1ELb0ELb0EEENS1_21CollectiveEpilogueFwdINS6_IJSA_NS7_ILi256EEESB_EEES9_SE_SG_Li256ELb1ELb1ELb0ELb0EEENS1_36VarlenDynamicPersistentTileSchedulerILi128ELi96ELi256ELi128ELb0ELb1ELb1ELb1ELb1ELb1EEEEEEEEEvNT_6ParamsE,"ax",@progbits
	.align	128
.text._ZN7cutlass13device_kernelIN5flash11enable_sm90INS1_16FlashAttnFwdSm90INS1_25CollectiveMainloopFwdSm90ILi2EN4cute5tupleIJNS5_1CILi1EEES8_S8_EEENS6_IJNS7_ILi128EEENS7_ILi96EEENS7_ILi64EEEEEELi256ENS_6half_tEfNS_4arch4Sm90ELb1ELb0ELb1ELb1ELb1ELb0ELb0ELb1ELb0ELb1ELb0ELb0EEENS1_21CollectiveEpilogueFwdINS6_IJSA_NS7_ILi256EEESB_EEES9_SE_SG_Li256ELb1ELb1ELb0ELb0EEENS1_36VarlenDynamicPersistentTileSchedulerILi128ELi96ELi256ELi128ELb0ELb1ELb1ELb1ELb1ELb1EEEEEEEEEvNT_6ParamsE:
        .type           _ZN7cutlass13device_kernelIN5flash11enable_sm90INS1_16FlashAttnFwdSm90INS1_25CollectiveMainloopFwdSm90ILi2EN4cute5tupleIJNS5_1CILi1EEES8_S8_EEENS6_IJNS7_ILi128EEENS7_ILi96EEENS7_ILi64EEEEEELi256ENS_6half_tEfNS_4arch4Sm90ELb1ELb0ELb1ELb1ELb1ELb0ELb0ELb1ELb0ELb1ELb0ELb0EEENS1_21CollectiveEpilogueFwdINS6_IJSA_NS7_ILi256EEESB_EEES9_SE_SG_Li256ELb1ELb1ELb0ELb0EEENS1_36VarlenDynamicPersistentTileSchedulerILi128ELi96ELi256ELi128ELb0ELb1ELb1ELb1ELb1ELb1EEEEEEEEEvNT_6ParamsE,@function
        .size           _ZN7cutlass13device_kernelIN5flash11enable_sm90INS1_16FlashAttnFwdSm90INS1_25CollectiveMainloopFwdSm90ILi2EN4cute5tupleIJNS5_1CILi1EEES8_S8_EEENS6_IJNS7_ILi128EEENS7_ILi96EEENS7_ILi64EEEEEELi256ENS_6half_tEfNS_4arch4Sm90ELb1ELb0ELb1ELb1ELb1ELb0ELb0ELb1ELb0ELb1ELb0ELb0EEENS1_21CollectiveEpilogueFwdINS6_IJSA_NS7_ILi256EEESB_EEES9_SE_SG_Li256ELb1ELb1ELb0ELb0EEENS1_36VarlenDynamicPersistentTileSchedulerILi128ELi96ELi256ELi128ELb0ELb1ELb1ELb1ELb1ELb1EEEEEEEEEvNT_6ParamsE,(.L_x_32 - _ZN7cutlass13device_kernelIN5flash11enable_sm90INS1_16FlashAttnFwdSm90INS1_25CollectiveMainloopFwdSm90ILi2EN4cute5tupleIJNS5_1CILi1EEES8_S8_EEENS6_IJNS7_ILi128EEENS7_ILi96EEENS7_ILi64EEEEEELi256ENS_6half_tEfNS_4arch4Sm90ELb1ELb0ELb1ELb1ELb1ELb0ELb0ELb1ELb0ELb1ELb0ELb0EEENS1_21CollectiveEpilogueFwdINS6_IJSA_NS7_ILi256EEESB_EEES9_SE_SG_Li256ELb1ELb1ELb0ELb0EEENS1_36VarlenDynamicPersistentTileSchedulerILi128ELi96ELi256ELi128ELb0ELb1ELb1ELb1ELb1ELb1EEEEEEEEEvNT_6ParamsE)
        .other          _ZN7cutlass13device_kernelIN5flash11enable_sm90INS1_16FlashAttnFwdSm90INS1_25CollectiveMainloopFwdSm90ILi2EN4cute5tupleIJNS5_1CILi1EEES8_S8_EEENS6_IJNS7_ILi128EEENS7_ILi96EEENS7_ILi64EEEEEELi256ENS_6half_tEfNS_4arch4Sm90ELb1ELb0ELb1ELb1ELb1ELb0ELb0ELb1ELb0ELb1ELb0ELb0EEENS1_21CollectiveEpilogueFwdINS6_IJSA_NS7_ILi256EEESB_EEES9_SE_SG_Li256ELb1ELb1ELb0ELb0EEENS1_36VarlenDynamicPersistentTileSchedulerILi128ELi96ELi256ELi128ELb0ELb1ELb1ELb1ELb1ELb1EEEEEEEEEvNT_6ParamsE,@"STO_CUDA_ENTRY STV_DEFAULT"
_ZN7cutlass13device_kernelIN5flash11enable_sm90INS1_16FlashAttnFwdSm90INS1_25CollectiveMainloopFwdSm90ILi2EN4cute5tupleIJNS5_1CILi1EEES8_S8_EEENS6_IJNS7_ILi128EEENS7_ILi96EEENS7_ILi64EEEEEELi256ENS_6half_tEfNS_4arch4Sm90ELb1ELb0ELb1ELb1ELb1ELb0ELb0ELb1ELb0ELb1ELb0ELb0EEENS1_21CollectiveEpilogueFwdINS6_IJSA_NS7_ILi256EEESB_EEES9_SE_SG_Li256ELb1ELb1ELb0ELb0EEENS1_36VarlenDynamicPersistentTileSchedulerILi128ELi96ELi256ELi128ELb0ELb1ELb1ELb1ELb1ELb1EEEEEEEEEvNT_6ParamsE:
[----:B------:R-:W-:Y:S01]  /*0000*/  LDC R1, c[0x0][0x37c] ;  /* 0x0000df00ff017b82 */ /* 0x000fe20000000800 */
[----:B------:R-:W-:Y:S05]  /*0010*/  EXIT ;  /* 0x000000000000794d */ /* 0x000fea0003800000 */
.L_x_14:
        /* <DEDUP_REMOVED lines=14> */
.L_x_32:


//--------------------- .text._ZN7cutlass13device_kernelIN5flash11enable_sm90INS1_16FlashAttnFwdSm90INS1_25CollectiveMainloopFwdSm90ILi2EN4cute5tupleIJNS5_1CILi1EEES8_S8_EEENS6_IJNS7_ILi128EEENS7_ILi96EEENS7_ILi64EEEEEELi256ENS_6half_tEfNS_4arch4Sm90ELb1ELb0ELb1ELb1ELb1ELb1ELb0ELb1ELb0ELb1ELb0ELb0EEENS1_21CollectiveEpilogueFwdINS6_IJSA_NS7_ILi256EEESB_EEES9_SE_SG_Li256ELb1ELb1ELb0ELb0EEENS1_36VarlenDynamicPersistentTileSchedulerILi128ELi96ELi256ELi128ELb0ELb1ELb1ELb1ELb1ELb1EEEEEEEEEvNT_6ParamsE --------------------------
	.section	.text._ZN7cutlass13device_kernelIN5flash11enable_sm90INS1_16FlashAttnFwdSm90INS1_25CollectiveMainloopFwdSm90ILi2EN4cute5tupleIJNS5_1CILi1EEES8_S8_EEENS6_IJNS7_ILi128EEENS7_ILi96EEENS7_ILi64EEEEEELi256ENS_6half_tEfNS_4arch4Sm90ELb1ELb0ELb1ELb1ELb1ELb1ELb0ELb1ELb0ELb1ELb0ELb0EEENS1_21CollectiveEpilogueFwdINS6_IJSA_NS7_ILi256EEESB_EEES9_SE_SG_Li256ELb1ELb1ELb0ELb0EEENS1_36VarlenDynamicPersistentTileSchedulerILi128ELi96ELi256ELi128ELb0ELb1ELb1ELb1ELb1ELb1EEEEEEEEEvNT_6ParamsE,"ax",@progbits
	.align	128
.text._ZN7cutlass13device_kernelIN5flash11enable_sm90INS1_16FlashAttnFwdSm90INS1_25CollectiveMainloopFwdSm90ILi2EN4cute5tupleIJNS5_1CILi1EEES8_S8_EEENS6_IJNS7_ILi128EEENS7_ILi96EEENS7_ILi64EEEEEELi256ENS_6half_tEfNS_4arch4Sm90ELb1ELb0ELb1ELb1ELb1ELb1ELb0ELb1ELb0ELb1ELb0ELb0EEENS1_21CollectiveEpilogueFwdINS6_IJSA_NS7_ILi256EEESB_EEES9_SE_SG_Li256ELb1ELb1ELb0ELb0EEENS1_36VarlenDynamicPersistentTileSchedulerILi128ELi96ELi256ELi128ELb0ELb1ELb1ELb1ELb1ELb1EEEEEEEEEvNT_6ParamsE:
        .type           _ZN7cutlass13device_kernelIN5flash11enable_sm90INS1_16FlashAttnFwdSm90INS1_25CollectiveMainloopFwdSm90ILi2EN4cute5tupleIJNS5_1CILi1EEES8_S8_EEENS6_IJNS7_ILi128EEENS7_ILi96EEENS7_ILi64EEEEEELi256ENS_6half_tEfNS_4arch4Sm90ELb1ELb0ELb1ELb1ELb1ELb1ELb0ELb1ELb0ELb1ELb0ELb0EEENS1_21CollectiveEpilogueFwdINS6_IJSA_NS7_ILi256EEESB_EEES9_SE_SG_Li256ELb1ELb1ELb0ELb0EEENS1_36VarlenDynamicPersistentTileSchedulerILi128ELi96ELi256ELi128ELb0ELb1ELb1ELb1ELb1ELb1EEEEEEEEEvNT_6ParamsE,@function
        .size           _ZN7cutlass13device_kernelIN5flash11enable_sm90INS1_16FlashAttnFwdSm90INS1_25CollectiveMainloopFwdSm90ILi2EN4cute5tupleIJNS5_1CILi1EEES8_S8_EEENS6_IJNS7_ILi128EEENS7_ILi96EEENS7_ILi64EEEEEELi256ENS_6half_tEfNS_4arch4Sm90ELb1ELb0ELb1ELb1ELb1ELb1ELb0ELb1ELb0ELb1ELb0ELb0EEENS1_21CollectiveEpilogueFwdINS6_IJSA_NS7_ILi256EEESB_EEES9_SE_SG_Li256ELb1ELb1ELb0ELb0EEENS1_36VarlenDynamicPersistentTileSchedulerILi128ELi96ELi256ELi128ELb0ELb1ELb1ELb1ELb1ELb1EEEEEEEEEvNT_6ParamsE,(.L_x_33 - _ZN7cutlass13device_kernelIN5flash11enable_sm90INS1_16FlashAttnFwdSm90INS1_25CollectiveMainloopFwdSm90ILi2EN4cute5tupleIJNS5_1CILi1EEES8_S8_EEENS6_IJNS7_ILi128EEENS7_ILi96EEENS7_ILi64EEEEEELi256ENS_6half_tEfNS_4arch4Sm90ELb1ELb0ELb1ELb1ELb1ELb1ELb0ELb1ELb0ELb1ELb0ELb0EEENS1_21CollectiveEpilogueFwdINS6_IJSA_NS7_ILi256EEESB_EEES9_SE_SG_Li256ELb1ELb1ELb0ELb0EEENS1_36VarlenDynamicPersistentTileSchedulerILi128ELi96ELi256ELi128ELb0ELb1ELb1ELb1ELb1ELb1EEEEEEEEEvNT_6ParamsE)
        .other          _ZN7cutlass13device_kernelIN5flash11enable_sm90INS1_16FlashAttnFwdSm90INS1_25CollectiveMainloopFwdSm90ILi2EN4cute5tupleIJNS5_1CILi1EEES8_S8_EEENS6_IJNS7_ILi128EEENS7_ILi96EEENS7_ILi64EEEEEELi256ENS_6half_tEfNS_4arch4Sm90ELb1ELb0ELb1ELb1ELb1ELb1ELb0ELb1ELb0ELb1ELb0ELb0EEENS1_21CollectiveEpilogueFwdINS6_IJSA_NS7_ILi256EEESB_EEES9_SE_SG_Li256ELb1ELb1ELb0ELb0EEENS1_36VarlenDynamicPersistentTileSchedulerILi128ELi96ELi256ELi128ELb0ELb1ELb1ELb1ELb1ELb1EEEEEEEEEvNT_6ParamsE,@"STO_CUDA_ENTRY STV_DEFAULT"
_ZN7cutlass13device_kernelIN5flash11enable_sm90INS1_16FlashAttnFwdSm90INS1_25CollectiveMainloopFwdSm90ILi2EN4cute5tupleIJNS5_1CILi1EEES8_S8_EEENS6_IJNS7_ILi128EEENS7_ILi96EEENS7_ILi64EEEEEELi256ENS_6half_tEfNS_4arch4Sm90ELb1ELb0ELb1ELb1ELb1ELb1ELb0ELb1ELb0ELb1ELb0ELb0EEENS1_21CollectiveEpilogueFwdINS6_IJSA_NS7_ILi256EEESB_EEES9_SE_SG_Li256ELb1ELb1ELb0ELb0EEENS1_36VarlenDynamicPersistentTileSchedulerILi128ELi96ELi256ELi128ELb0ELb1ELb1ELb1ELb1ELb1EEEEEEEEEvNT_6ParamsE:
[----:B------:R-:W-:Y:S01]  /*0000*/  LDC R1, c[0x0][0x37c] ;  /* 0x0000df00ff017b82 */ /* 0x000fe20000000800 */
[----:B------:R-:W-:Y:S05]  /*0010*/  EXIT ;  /* 0x000000000000794d */ /* 0x000fea0003800000 */
.L_x_15:
        /* <DEDUP_REMOVED lines=14> */
.L_x_33:


//--------------------- .text._ZN7cutlass13device_kernelIN5flash11enable_sm90INS1_16FlashAttnFwdSm90INS1_25CollectiveMainloopFwdSm90ILi2EN4cute5tupleIJNS5_1CILi1EEES8_S8_EEENS6_IJNS7_ILi128EEENS7_ILi96EEENS7_ILi64EEEEEELi256ENS_6half_tEfNS_4arch4Sm90ELb1ELb0ELb1ELb1ELb1ELb0ELb1ELb1ELb0ELb1ELb0ELb0EEENS1_21CollectiveEpilogueFwdINS6_IJSA_NS7_ILi256EEESB_EEES9_SE_SG_Li256ELb1ELb1ELb0ELb0EEENS1_36VarlenDynamicPersistentTileSchedulerILi128ELi96ELi256ELi128ELb0ELb1ELb1ELb1ELb1ELb1EEEEEEEEEvNT_6ParamsE --------------------------
	.section	.text._ZN7cutlass13device_kernelIN5flash11enable_sm90INS1_16FlashAttnFwdSm90INS1_25CollectiveMainloopFwdSm90ILi2EN4cute5tupleIJNS5_1CILi1EEES8_S8_EEENS6_IJNS7_ILi128EEENS7_ILi96EEENS7_ILi64EEEEEELi256ENS_6half_tEfNS_4arch4Sm90ELb1ELb0ELb1ELb1ELb1ELb0ELb1ELb1ELb0ELb1ELb0ELb0EEENS1_21CollectiveEpilogueFwdINS6_IJSA_NS7_ILi256EEESB_EEES9_SE_SG_Li256ELb1ELb1ELb0ELb0EEENS1_36VarlenDynamicPersistentTileSchedulerILi128ELi96ELi256ELi128ELb0ELb1ELb1ELb1ELb1ELb1EEEEEEEEEvNT_6ParamsE,"ax",@progbits
	.align	128
.text._ZN7cutlass13device_kernelIN5flash11enable_sm90INS1_16FlashAttnFwdSm90INS1_25CollectiveMainloopFwdSm90ILi2EN4cute5tupleIJNS5_1CILi1EEES8_S8_EEENS6_IJNS7_ILi128EEENS7_ILi96EEENS7_ILi64EEEEEELi256ENS_6half_tEfNS_4arch4Sm90ELb1ELb0ELb1ELb1ELb1ELb0ELb1ELb1ELb0ELb1ELb0ELb0EEENS1_21CollectiveEpilogueFwdINS6_IJSA_NS7_ILi256EEESB_EEES9_SE_SG_Li256ELb1ELb1ELb0ELb0EEENS1_36VarlenDynamicPersistentTileSchedulerILi128ELi96ELi256ELi128ELb0ELb1ELb1ELb1ELb1ELb1EEEEEEEEEvNT_6ParamsE:
        .type           _ZN7cutlass13device_kernelIN5flash11enable_sm90INS1_16FlashAttnFwdSm90INS1_25CollectiveMainloopFwdSm90ILi2EN4cute5tupleIJNS5_1CILi1EEES8_S8_EEENS6_IJNS7_ILi128EEENS7_ILi96EEENS7_ILi64EEEEEELi256ENS_6half_tEfNS_4arch4Sm90ELb1ELb0ELb1ELb1ELb1ELb0ELb1ELb1ELb0ELb1ELb0ELb0EEENS1_21CollectiveEpilogueFwdINS6_IJSA_NS7_ILi256EEESB_EEES9_SE_SG_Li256ELb1ELb1ELb0ELb0EEENS1_36VarlenDynamicPersistentTileSchedulerILi128ELi96ELi256ELi128ELb0ELb1ELb1ELb1ELb1ELb1EEEEEEEEEvNT_6ParamsE,@function
        .size           _ZN7cutlass13device_kernelIN5flash11enable_sm90INS1_16FlashAttnFwdSm90INS1_25CollectiveMainloopFwdSm90ILi2EN4cute5tupleIJNS5_1CILi1EEES8_S8_EEENS6_IJNS7_ILi128EEENS7_ILi96EEENS7_ILi64EEEEEELi256ENS_6half_tEfNS_4arch4Sm90ELb1ELb0ELb1ELb1ELb1ELb0ELb1ELb1ELb0ELb1ELb0ELb0EEENS1_21CollectiveEpilogueFwdINS6_IJSA_NS7_ILi256EEESB_EEES9_SE_SG_Li256ELb1ELb1ELb0ELb0EEENS1_36VarlenDynamicPersistentTileSchedulerILi128ELi96ELi256ELi128ELb0ELb1ELb1ELb1ELb1ELb1EEEEEEEEEvNT_6ParamsE,(.L_x_34 - _ZN7cutlass13device_kernelIN5flash11enable_sm90INS1_16FlashAttnFwdSm90INS1_25CollectiveMainloopFwdSm90ILi2EN4cute5tupleIJNS5_1CILi1EEES8_S8_EEENS6_IJNS7_ILi128EEENS7_ILi96EEENS7_ILi64EEEEEELi256ENS_6half_tEfNS_4arch4Sm90ELb1ELb0ELb1ELb1ELb1ELb0ELb1ELb1ELb0ELb1ELb0ELb0EEENS1_21CollectiveEpilogueFwdINS6_IJSA_NS7_ILi256EEESB_EEES9_SE_SG_Li256ELb1ELb1ELb0ELb0EEENS1_36VarlenDynamicPersistentTileSchedulerILi128ELi96ELi256ELi128ELb0ELb1ELb1ELb1ELb1ELb1EEEEEEEEEvNT_6ParamsE)
        .other          _ZN7cutlass13device_kernelIN5flash11enable_sm90INS1_16FlashAttnFwdSm90INS1_25CollectiveMainloopFwdSm90ILi2EN4cute5tupleIJNS5_1CILi1EEES8_S8_EEENS6_IJNS7_ILi128EEENS7_ILi96EEENS7_ILi64EEEEEELi256ENS_6half_tEfNS_4arch4Sm90ELb1ELb0ELb1ELb1ELb1ELb0ELb1ELb1ELb0ELb1ELb0ELb0EEENS1_21CollectiveEpilogueFwdINS6_IJSA_NS7_ILi256EEESB_EEES9_SE_SG_Li256ELb1ELb1ELb0ELb0EEENS1_36VarlenDynamicPersistentTileSchedulerILi128ELi96ELi256ELi128ELb0ELb1ELb1ELb1ELb1ELb1EEEEEEEEEvNT_6ParamsE,@"STO_CUDA_ENTRY STV_DEFAULT"
_ZN7cutlass13device_kernelIN5flash11enable_sm90INS1_16FlashAttnFwdSm90INS1_25CollectiveMainloopFwdSm90ILi2EN4cute5tupleIJNS5_1CILi1EEES8_S8_EEENS6_IJNS7_ILi128EEENS7_ILi96EEENS7_ILi64EEEEEELi256ENS_6half_tEfNS_4arch4Sm90ELb1ELb0ELb1ELb1ELb1ELb0ELb1ELb1ELb0ELb1ELb0ELb0EEENS1_21CollectiveEpilogueFwdINS6_IJSA_NS7_ILi256EEESB_EEES9_SE_SG_Li256ELb1ELb1ELb0ELb0EEENS1_36VarlenDynamicPersistentTileSchedulerILi128ELi96ELi256ELi128ELb0ELb1ELb1ELb1ELb1ELb1EEEEEEEEEvNT_6ParamsE:
[----:B------:R-:W-:Y:S01]  /*0000*/  LDC R1, c[0x0][0x37c] ;  /* 0x0000df00ff017b82 */ /* 0x000fe20000000800 */
[----:B------:R-:W-:Y:S05]  /*0010*/  EXIT ;  /* 0x000000000000794d */ /* 0x000fea0003800000 */
.L_x_16:
        /* <DEDUP_REMOVED lines=14> */
.L_x_34:


//--------------------- .text._ZN7cutlass13device_kernelIN5flash11enable_sm90INS1_16FlashAttnFwdSm90INS1_25CollectiveMainloopFwdSm90ILi2EN4cute5tupleIJNS5_1CILi1EEES8_S8_EEENS6_IJNS7_ILi128EEENS7_ILi96EEENS7_ILi64EEEEEELi256ENS_6half_tEfNS_4arch4Sm90ELb1ELb0ELb1ELb1ELb1ELb1ELb1ELb1ELb0ELb1ELb0ELb0EEENS1_21CollectiveEpilogueFwdINS6_IJSA_NS7_ILi256EEESB_EEES9_SE_SG_Li256ELb1ELb1ELb0ELb0EEENS1_36VarlenDynamicPersistentTileSchedulerILi128ELi96ELi256ELi128ELb0ELb1ELb1ELb1ELb1ELb1EEEEEEEEEvNT_6ParamsE --------------------------
	.section	.text._ZN7cutlass13device_kernelIN5flash11enable_sm90INS1_16FlashAttnFwdSm90INS1_25CollectiveMainloopFwdSm90ILi2EN4cute5tupleIJNS5_1CILi1EEES8_S8_EEENS6_IJNS7_ILi128EEENS7_ILi96EEENS7_ILi64EEEEEELi256ENS_6half_tEfNS_4arch4Sm90ELb1ELb0ELb1ELb1ELb1ELb1ELb1ELb1ELb0ELb1ELb0ELb0EEENS1_21CollectiveEpilogueFwdINS6_IJSA_NS7_ILi256EEESB_EEES9_SE_SG_Li256ELb1ELb1ELb0ELb0EEENS1_36VarlenDynamicPersistentTileSchedulerILi128ELi96ELi256ELi128ELb0ELb1ELb1ELb1ELb1ELb1EEEEEEEEEvNT_6ParamsE,"ax",@progbits
	.align	128
.text._ZN7cutlass13device_kernelIN5flash11enable_sm90INS1_16FlashAttnFwdSm90INS1_25CollectiveMainloopFwdSm90ILi2EN4cute5tupleIJNS5_1CILi1EEES8_S8_EEENS6_IJNS7_ILi128EEENS7_ILi96EEENS7_ILi64EEEEEELi256ENS_6half_tEfNS_4arch4Sm90ELb1ELb0ELb1ELb1ELb1ELb1ELb1ELb1ELb0ELb1ELb0ELb0EEENS1_21CollectiveEpilogueFwdINS6_IJSA_NS7_ILi256EEESB_EEES9_SE_SG_Li256ELb1ELb1ELb0ELb0EEENS1_36VarlenDynamicPersistentTileSchedulerILi128ELi96ELi256ELi128ELb0ELb1ELb1ELb1ELb1ELb1EEEEEEEEEvNT_6ParamsE:
        .type           _ZN7cutlass13device_kernelIN5flash11enable_sm90INS1_16FlashAttnFwdSm90INS1_25CollectiveMainloopFwdSm90ILi2EN4cute5tupleIJNS5_1CILi1EEES8_S8_EEENS6_IJNS7_ILi128EEENS7_ILi96EEENS7_ILi64EEEEEELi256ENS_6half_tEfNS_4arch4Sm90ELb1ELb0ELb1ELb1ELb1ELb1ELb1ELb1ELb0ELb1ELb0ELb0EEENS1_21CollectiveEpilogueFwdINS6_IJSA_NS7_ILi256EEESB_EEES9_SE_SG_Li256ELb1ELb1ELb0ELb0EEENS1_36VarlenDynamicPersistentTileSchedulerILi128ELi96ELi256ELi128ELb0ELb1ELb1ELb1ELb1ELb1EEEEEEEEEvNT_6ParamsE,@function
        .size           _ZN7cutlass13device_kernelIN5flash11enable_sm90INS1_16FlashAttnFwdSm90INS1_25CollectiveMainloopFwdSm90ILi2EN4cute5tupleIJNS5_1CILi1EEES8_S8_EEENS6_IJNS7_ILi128EEENS7_ILi96EEENS7_ILi64EEEEEELi256ENS_6half_tEfNS_4arch4Sm90ELb1ELb0ELb1ELb1ELb1ELb1ELb1ELb1ELb0ELb1ELb0ELb0EEENS1_21CollectiveEpilogueFwdINS6_IJSA_NS7_ILi256EEESB_EEES9_SE_SG_Li256ELb1ELb1ELb0ELb0EEENS1_36VarlenDynamicPersistentTileSchedulerILi128ELi96ELi256ELi128ELb0ELb1ELb1ELb1ELb1ELb1EEEEEEEEEvNT_6ParamsE,(.L_x_35 - _ZN7cutlass13device_kernelIN5flash11enable_sm90INS1_16FlashAttnFwdSm90INS1_25CollectiveMainloopFwdSm90ILi2EN4cute5tupleIJNS5_1CILi1EEES8_S8_EEENS6_IJNS7_ILi128EEENS7_ILi96EEENS7_ILi64EEEEEELi256ENS_6half_tEfNS_4arch4Sm90ELb1ELb0ELb1ELb1ELb1ELb1ELb1ELb1ELb0ELb1ELb0ELb0EEENS1_21CollectiveEpilogueFwdINS6_IJSA_NS7_ILi256EEESB_EEES9_SE_SG_Li256ELb1ELb1ELb0ELb0EEENS1_36VarlenDynamicPersistentTileSchedulerILi128ELi96ELi256ELi128ELb0ELb1ELb1ELb1ELb1ELb1EEEEEEEEEvNT_6ParamsE)
        .other          _ZN7cutlass13device_kernelIN5flash11enable_sm90INS1_16FlashAttnFwdSm90INS1_25CollectiveMainloopFwdSm90ILi2EN4cute5tupleIJNS5_1CILi1EEES8_S8_EEENS6_IJNS7_ILi128EEENS7_ILi96EEENS7_ILi64EEEEEELi256ENS_6half_tEfNS_4arch4Sm90ELb1ELb0ELb1ELb1ELb1ELb1ELb1ELb1ELb0ELb1ELb0ELb0EEENS1_21CollectiveEpilogueFwdINS6_IJSA_NS7_ILi256EEESB_EEES9_SE_SG_Li256ELb1ELb1ELb0ELb0EEENS1_36VarlenDynamicPersistentTileSchedulerILi128ELi96ELi256ELi128ELb0ELb1ELb1ELb1ELb1ELb1EEEEEEEEEvNT_6ParamsE,@"STO_CUDA_ENTRY STV_DEFAULT"
_ZN7cutlass13device_kernelIN5flash11enable_sm90INS1_16FlashAttnFwdSm90INS1_25CollectiveMainloopFwdSm90ILi2EN4cute5tupleIJNS5_1CILi1EEES8_S8_EEENS6_IJNS7_ILi128EEENS7_ILi96EEENS7_ILi64EEEEEELi256ENS_6half_tEfNS_4arch4Sm90ELb1ELb0ELb1ELb1ELb1ELb1ELb1ELb1ELb0ELb1ELb0ELb0EEENS1_21CollectiveEpilogueFwdINS6_IJSA_NS7_ILi256EEESB_EEES9_SE_SG_Li256ELb1ELb1ELb0ELb0EEENS1_36VarlenDynamicPersistentTileSchedulerILi128ELi96ELi256ELi128ELb0ELb1ELb1ELb1ELb1ELb1EEEEEEEEEvNT_6ParamsE:
[----:B------:R-:W-:Y:S01]  /*0000*/  LDC R1, c[0x0][0x37c] ;  /* 0x0000df00ff017b82 */ /* 0x000fe20000000800 */
[----:B------:R-:W-:Y:S05]  /*0010*/  EXIT ;  /* 0x000000000000794d */ /* 0x000fea0003800000 */
.L_x_17:
        /* <DEDUP_REMOVED lines=14> */
.L_x_35:


//--------------------- .nv.shared.reserved.0     --------------------------
	.section	.nv.shared.reserved.0,"aw",@nobits
	.weak		__nv_reservedSMEM_offset_0_alias
	.size		__nv_reservedSMEM_offset_0_alias, 0, 64
	.other		__nv_reservedSMEM_offset_0_alias,@"STO_CUDA_RESERVED_SHARED STV_DEFAULT"
__nv_reservedSMEM_offset_0_alias:
	.zero		0
	.zero		64


//--------------------- .nv.global                --------------------------
	.section	.nv.global,"aw",@nobits
.nv.global:
	.type		_ZN83_INTERNAL_f04532c9_47_flash_fwd_hdim64_256_fp16_paged_softcap_sm90_cu_e763cb1e_31784cute1_E,@object
	.size		_ZN83_INTERNAL_f04532c9_47_flash_fwd_hdim64_256_fp16_paged_softcap_sm90_cu_e763cb1e_31784cute1_E,(_ZN83_INTERNAL_f04532c9_47_flash_fwd_hdim64_256_fp16_paged_softcap_sm90_cu_e763cb1e_31784cuda3std3__45__cpo6cbeginE - _ZN83_INTERNAL_f04532c9_47_flash_fwd_hdim64_256_fp16_paged_softcap_sm90_cu_e763cb1e_31784cute1_E)
_ZN83_INTERNAL_f04532c9_47_flash_fwd_hdim64_256_fp16_paged_softcap_sm90_cu_e763cb1e_31784cute1_E:
	.zero		1
	.type		_ZN83_INTERNAL_f04532c9_47_flash_fwd_hdim64_256_fp16_paged_softcap_sm90_cu_e763cb1e_31784cuda3std3__45__cpo6cbeginE,@object
	.size		_ZN83_INTERNAL_f04532c9_47_flash_fwd_hdim64_256_fp16_paged_softcap_sm90_cu_e763cb1e_31784cuda3std3__45__cpo6cbeginE,(_ZN83_INTERNAL_f04532c9_47_flash_fwd_hdim64_256_fp16_paged_softcap_sm90_cu_e763cb1e_31784cuda3std3__48in_placeE - _ZN83_INTERNAL_f04532c9_47_flash_fwd_hdim64_256_fp16_paged_softcap_sm90_cu_e763cb1e_31784cuda3std3__45__cpo6cbeginE)
_ZN83_INTERNAL_f04532c9_47_flash_fwd_hdim64_256_fp16_paged_softcap_sm90_cu_e763cb1e_31784cuda3std3__45__cpo6cbeginE:
	.zero		1
	.type		_ZN83_INTERNAL_f04532c9_47_flash_fwd_hdim64_256_fp16_paged_softcap_sm90_cu_e763cb1e_31784cuda3std3__48in_placeE,@object
	.size		_ZN83_INTERNAL_f04532c9_47_flash_fwd_hdim64_256_fp16_paged_softcap_sm90_cu_e763cb1e_31784cuda3std3__48in_placeE,(_ZN83_INTERNAL_f04532c9_47_flash_fwd_hdim64_256_fp16_paged_softcap_sm90_cu_e763cb1e_31784cuda3std6ranges3__45__cpo9iter_moveE - _ZN83_INTERNAL_f04532c9_47_flash_fwd_hdim64_256_fp16_paged_softcap_sm90_cu_e763cb1e_31784cuda3std3__48in_placeE)
_ZN83_INTERNAL_f04532c9_47_flash_fwd_hdim64_256_fp16_paged_softcap_sm90_cu_e763cb1e_31784cuda3std3__48in_placeE:
	.zero		1
	.type		_ZN83_INTERNAL_f04532c9_47_flash_fwd_hdim64_256_fp16_paged_softcap_sm90_cu_e763cb1e_31784cuda3std6ranges3__45__cpo9iter_moveE,@object
	.size		_ZN83_INTERNAL_f04532c9_47_flash_fwd_hdim64_256_fp16_paged_softcap_sm90_cu_e763cb1e_31784cuda3std6ranges3__45__cpo9iter_moveE,(_ZN83_INTERNAL_f04532c9_47_flash_fwd_hdim64_256_fp16_paged_softcap_sm90_cu_e763cb1e_31784cuda3std3__45__cpo5beginE - _ZN83_INTERNAL_f04532c9_47_flash_fwd_hdim64_256_fp16_paged_softcap_sm90_cu_e763cb1e_31784cuda3std6ranges3__45__cpo9iter_moveE)
_ZN83_INTERNAL_f04532c9_47_flash_fwd_hdim64_256_fp16_paged_softcap_sm90_cu_e763cb1e_31784cuda3std6ranges3__45__cpo9iter_moveE:
	.zero		1
	.type		_ZN83_INTERNAL_f04532c9_47_flash_fwd_hdim64_256_fp16_paged_softcap_sm90_cu_e763cb1e_31784cuda3std3__45__cpo5beginE,@object
	.size		_ZN83_INTERNAL_f04532c9_47_flash_fwd_hdim64_256_fp16_paged_softcap_sm90_cu_e763cb1e_31784cuda3std3__45__cpo5beginE,(_ZN83_INTERNAL_f04532c9_47_flash_fwd_hdim64_256_fp16_paged_softcap_sm90_cu_e763cb1e_31784cuda3std3__485_GLOBAL__N__f04532c9_47_flash_fwd_hdim64_256_fp16_paged_softcap_sm90_cu_e763cb1e_31786ignoreE - _ZN83_INTERNAL_f04532c9_47_flash_fwd_hdim64_256_fp16_paged_softcap_sm90_cu_e763cb1e_31784cuda3std3__45__cpo5beginE)
_ZN83_INTERNAL_f04532c9_47_flash_fwd_hdim64_256_fp16_paged_softcap_sm90_cu_e763cb1e_31784cuda3std3__45__cpo5beginE:
	.zero		1
	.type		_ZN83_INTERNAL_f04532c9_47_flash_fwd_hdim64_256_fp16_paged_softcap_sm90_cu_e763cb1e_31784cuda3std3__485_GLOBAL__N__f04532c9_47_flash_fwd_hdim64_256_fp16_paged_softcap_sm90_cu_e763cb1e_31786ignoreE,@object
	.size		_ZN83_INTERNAL_f04532c9_47_flash_fwd_hdim64_256_fp16_paged_softcap_sm90_cu_e763cb1e_31784cuda3std3__485_GLOBAL__N__f04532c9_47_flash_fwd_hdim64_256_fp16_paged_softcap_sm90_cu_e763cb1e_31786ignoreE,(_ZN83_INTERNAL_f04532c9_47_flash_fwd_hdim64_256_fp16_paged_softcap_sm90_cu_e763cb1e_31784cute7productE - _ZN83_INTERNAL_f04532c9_47_flash_fwd_hdim64_256_fp16_paged_softcap_sm90_cu_e763cb1e_31784cuda3std3__485_GLOBAL__N__f04532c9_47_flash_fwd_hdim64_256_fp16_paged_softcap_sm90_cu_e763cb1e_31786ignoreE)
_ZN83_INTERNAL_f04532c9_47_flash_fwd_hdim64_256_fp16_paged_softcap_sm90_cu_e763cb1e_31784cuda3std3__485_GLOBAL__N__f04532c9_47_flash_fwd_hdim64_256_fp16_paged_softcap_sm90_cu_e763cb1e_31786ignoreE:
	.zero		1
	.type		_ZN83_INTERNAL_f04532c9_47_flash_fwd_hdim64_256_fp16_paged_softcap_sm90_cu_e763cb1e_31784cute7productE,@object
	.size		_ZN83_INTERNAL_f04532c9_47_flash_fwd_hdim64_256_fp16_paged_softcap_sm90_cu_e763cb1e_31784cute7productE,(_ZN83_INTERNAL_f04532c9_47_flash_fwd_hdim64_256_fp16_paged_softcap_sm90_cu_e763cb1e_31784cuda3std3__45__cpo3endE - _ZN83_INTERNAL_f04532c9_47_flash_fwd_hdim64_256_fp16_paged_softcap_sm90_cu_e763cb1e_31784cute7productE)
_ZN83_INTERNAL_f04532c9_47_flash_fwd_hdim64_256_fp16_paged_softcap_sm90_cu_e763cb1e_31784cute7productE:
	.zero		1
	.type		_ZN83_INTERNAL_f04532c9_47_flash_fwd_hdim64_256_fp16_paged_softcap_sm90_cu_e763cb1e_31784cuda3std3__45__cpo3endE,@object
	.size		_ZN83_INTERNAL_f04532c9_47_flash_fwd_hdim64_256_fp16_paged_softcap_sm90_cu_e763cb1e_31784cuda3std3__45__cpo3endE,(_ZN83_INTERNAL_f04532c9_47_flash_fwd_hdim64_256_fp16_paged_softcap_sm90_cu_e763cb1e_31784cuda3std3__419piecewise_constructE - _ZN83_INTERNAL_f04532c9_47_flash_fwd_hdim64_256_fp16_paged_softcap_sm90_cu_e763cb1e_31784cuda3std3__45__cpo3endE)
_ZN83_INTERNAL_f04532c9_47_flash_fwd_hdim64_256_fp16_paged_softcap_sm90_cu_e763cb1e_31784cuda3std3__45__cpo3endE:
	.zero		1
	.type		_ZN83_INTERNAL_f04532c9_47_flash_fwd_hdim64_256_fp16_paged_softcap_sm90_cu_e763cb1e_31784cuda3std3__419piecewise_constructE,@object
	.size		_ZN83_INTERNAL_f04532c9_47_flash_fwd_hdim64_256_fp16_paged_softcap_sm90_cu_e763cb1e_31784cuda3std3__419piecewise_constructE,(_ZN83_INTERNAL_f04532c9_47_flash_fwd_hdim64_256_fp16_paged_softcap_sm90_cu_e763cb1e_31784cuda3std3__45__cpo4cendE - _ZN83_INTERNAL_f04532c9_47_flash_fwd_hdim64_256_fp16_paged_softcap_sm90_cu_e763cb1e_31784cuda3std3__419piecewise_constructE)
_ZN83_INTERNAL_f04532c9_47_flash_fwd_hdim64_256_fp16_paged_softcap_sm90_cu_e763cb1e_31784cuda3std3__419piecewise_constructE:
	.zero		1
	.type		_ZN83_INTERNAL_f04532c9_47_flash_fwd_hdim64_256_fp16_paged_softcap_sm90_cu_e763cb1e_31784cuda3std3__45__cpo4cendE,@object
	.size		_ZN83_INTERNAL_f04532c9_47_flash_fwd_hdim64_256_fp16_paged_softcap_sm90_cu_e763cb1e_31784cuda3std3__45__cpo4cendE,(_ZN83_INTERNAL_f04532c9_47_flash_fwd_hdim64_256_fp16_paged_softcap_sm90_cu_e763cb1e_31784cuda3std6ranges3__45__cpo4swapE - _ZN83_INTERNAL_f04532c9_47_flash_fwd_hdim64_256_fp16_paged_softcap_sm90_cu_e763cb1e_31784cuda3std3__45__cpo4cendE)
_ZN83_INTERNAL_f04532c9_47_flash_fwd_hdim64_256_fp16_paged_softcap_sm90_cu_e763cb1e_31784cuda3std3__45__cpo4cendE:
	.zero		1
	.type		_ZN83_INTERNAL_f04532c9_47_flash_fwd_hdim64_256_fp16_paged_softcap_sm90_cu_e763cb1e_31784cuda3std6ranges3__45__cpo4swapE,@object
	.size		_ZN83_INTERNAL_f04532c9_47_flash_fwd_hdim64_256_fp16_paged_softcap_sm90_cu_e763cb1e_31784cuda3std6ranges3__45__cpo4swapE,(.L_7 - _ZN83_INTERNAL_f04532c9_47_flash_fwd_hdim64_256_fp16_paged_softcap_sm90_cu_e763cb1e_31784cuda3std6ranges3__45__cpo4swapE)
_ZN83_INTERNAL_f04532c9_47_flash_fwd_hdim64_256_fp16_paged_softcap_sm90_cu_e763cb1e_31784cuda3std6ranges3__45__cpo4swapE:
	.zero		1
.L_7:


//--------------------- .nv.constant0._ZN7cutlass13device_kernelIN5flash11enable_sm90INS1_16FlashAttnFwdSm90INS1_25CollectiveMainloopFwdSm90ILi2EN4cute5tupleIJNS5_1CILi1EEES8_S8_EEENS6_IJNS7_ILi128EEENS7_ILi96EEENS7_ILi64EEEEEELi256ENS_6half_tEfNS_4arch4Sm90ELb0ELb0ELb1ELb0ELb1ELb0ELb0ELb1ELb0ELb1ELb0ELb0EEENS1_21CollectiveEpilogueFwdINS6_IJSA_NS7_ILi256EEESB_EEES9_SE_SG_Li256ELb0ELb1ELb0ELb0EEENS1_29StaticPersistentTileSchedulerILb0EEEEEEEEEvNT_6ParamsE --------------------------
	.section	.nv.constant0._ZN7cutlass13device_kernelIN5flash11enable_sm90INS1_16FlashAttnFwdSm90INS1_25CollectiveMainloopFwdSm90ILi2EN4cute5tupleIJNS5_1CILi1EEES8_S8_EEENS6_IJNS7_ILi128EEENS7_ILi96EEENS7_ILi64EEEEEELi256ENS_6half_tEfNS_4arch4Sm90ELb0ELb0ELb1ELb0ELb1ELb0ELb0ELb1ELb0ELb1ELb0ELb0EEENS1_21CollectiveEpilogueFwdINS6_IJSA_NS7_ILi256EEESB_EEES9_SE_SG_Li256ELb0ELb1ELb0ELb0EEENS1_29StaticPersistentTileSchedulerILb0EEEEEEEEEvNT_6ParamsE,"a",@progbits
	.sectionflags	@""
	.align	4
.nv.constant0._ZN7cutlass13device_kernelIN5flash11enable_sm90INS1_16FlashAttnFwdSm90INS1_25CollectiveMainloopFwdSm90ILi2EN4cute5tupleIJNS5_1CILi1EEES8_S8_EEENS6_IJNS7_ILi128EEENS7_ILi96EEENS7_ILi64EEEEEELi256ENS_6half_tEfNS_4arch4Sm90ELb0ELb0ELb1ELb0ELb1ELb0ELb0ELb1ELb0ELb1ELb0ELb0EEENS1_21CollectiveEpilogueFwdINS6_IJSA_NS7_ILi256EEESB_EEES9_SE_SG_Li256ELb0ELb1ELb0ELb0EEENS1_29StaticPersistentTileSchedulerILb0EEEEEEEEEvNT_6ParamsE:
	.zero		3456


//--------------------- .nv.constant0._ZN7cutlass13device_kernelIN5flash11enable_sm90INS1_16FlashAttnFwdSm90INS1_25CollectiveMainloopFwdSm90ILi2EN4cute5tupleIJNS5_1CILi1EEES8_S8_EEENS6_IJNS7_ILi128EEENS7_ILi96EEENS7_ILi64EEEEEELi256ENS_6half_tEfNS_4arch4Sm90ELb0ELb0ELb1ELb0ELb1ELb0ELb1ELb1ELb0ELb1ELb0ELb0EEENS1_21CollectiveEpilogueFwdINS6_IJSA_NS7_ILi256EEESB_EEES9_SE_SG_Li256ELb0ELb1ELb0ELb0EEENS1_29StaticPersistentTileSchedulerILb0EEEEEEEEEvNT_6ParamsE --------------------------
	.section	.nv.constant0._ZN7cutlass13device_kernelIN5flash11enable_sm90INS1_16FlashAttnFwdSm90INS1_25CollectiveMainloopFwdSm90ILi2EN4cute5tupleIJNS5_1CILi1EEES8_S8_EEENS6_IJNS7_ILi128EEENS7_ILi96EEENS7_ILi64EEEEEELi256ENS_6half_tEfNS_4arch4Sm90ELb0ELb0ELb1ELb0ELb1ELb0ELb1ELb1ELb0ELb1ELb0ELb0EEENS1_21CollectiveEpilogueFwdINS6_IJSA_NS7_ILi256EEESB_EEES9_SE_SG_Li256ELb0ELb1ELb0ELb0EEENS1_29StaticPersistentTileSchedulerILb0EEEEEEEEEvNT_6ParamsE,"a",@progbits
	.sectionflags	@""
	.align	4
.nv.constant0._ZN7cutlass13device_kernelIN5flash11enable_sm90INS1_16FlashAttnFwdSm90INS1_25CollectiveMainloopFwdSm90ILi2EN4cute5tupleIJNS5_1CILi1EEES8_S8_EEENS6_IJNS7_ILi128EEENS7_ILi96EEENS7_ILi64EEEEEELi256ENS_6half_tEfNS_4arch4Sm90ELb0ELb0ELb1ELb0ELb1ELb0ELb1ELb1ELb0ELb1ELb0ELb0EEENS1_21CollectiveEpilogueFwdINS6_IJSA_NS7_ILi256EEESB_EEES9_SE_SG_Li256ELb0ELb1ELb0ELb0EEENS1_29StaticPersistentTileSchedulerILb0EEEEEEEEEvNT_6ParamsE:
	.zero		3712


//--------------------- .nv.constant0._ZN7cutlass13device_kernelIN5flash11enable_sm90INS1_16FlashAttnFwdSm90INS1_25CollectiveMainloopFwdSm90ILi2EN4cute5tupleIJNS5_1CILi1EEES8_S8_EEENS6_IJNS7_ILi128EEENS7_ILi96EEENS7_ILi64EEEEEELi256ENS_6half_tEfNS_4arch4Sm90ELb0ELb0ELb1ELb1ELb1ELb0ELb0ELb1ELb0ELb1ELb0ELb0EEENS1_21CollectiveEpilogueFwdINS6_IJSA_NS7_ILi256EEESB_EEES9_SE_SG_Li256ELb1ELb1ELb0ELb0EEENS1_36VarlenDynamicPersistentTileSchedulerILi128ELi96ELi256ELi128ELb0ELb1ELb1ELb0ELb1ELb1EEEEEEEEEvNT_6ParamsE --------------------------
	.section	.nv.constant0._ZN7cutlass13device_kernelIN5flash11enable_sm90INS1_16FlashAttnFwdSm90INS1_25CollectiveMainloopFwdSm90ILi2EN4cute5tupleIJNS5_1CILi1EEES8_S8_EEENS6_IJNS7_ILi128EEENS7_ILi96EEENS7_ILi64EEEEEELi256ENS_6half_tEfNS_4arch4Sm90ELb0ELb0ELb1ELb1ELb1ELb0ELb0ELb1ELb0ELb1ELb0ELb0EEENS1_21CollectiveEpilogueFwdINS6_IJSA_NS7_ILi256EEESB_EEES9_SE_SG_Li256ELb1ELb1ELb0ELb0EEENS1_36VarlenDynamicPersistentTileSchedulerILi128ELi96ELi256ELi128ELb0ELb1ELb1ELb0ELb1ELb1EEEEEEEEEvNT_6ParamsE,"a",@progbits
	.sectionflags	@""
	.align	4
.nv.constant0._ZN7cutlass13device_kernelIN5flash11enable_sm90INS1_16FlashAttnFwdSm90INS1_25CollectiveMainloopFwdSm90ILi2EN4cute5tupleIJNS5_1CILi1EEES8_S8_EEENS6_IJNS7_ILi128EEENS7_ILi96EEENS7_ILi64EEEEEELi256ENS_6half_tEfNS_4arch4Sm90ELb0ELb0ELb1ELb1ELb1ELb0ELb0ELb1ELb0ELb1ELb0ELb0EEENS1_21CollectiveEpilogueFwdINS6_IJSA_NS7_ILi256EEESB_EEES9_SE_SG_Li256ELb1ELb1ELb0ELb0EEENS1_36VarlenDynamicPersistentTileSchedulerILi128ELi96ELi256ELi128ELb0ELb1ELb1ELb0ELb1ELb1EEEEEEEEEvNT_6ParamsE:
	.zero		3584


//--------------------- .nv.constant0._ZN7cutlass13device_kernelIN5flash11enable_sm90INS1_16FlashAttnFwdSm90INS1_25CollectiveMainloopFwdSm90ILi2EN4cute5tupleIJNS5_1CILi1EEES8_S8_EEENS6_IJNS7_ILi128EEENS7_ILi96EEENS7_ILi64EEEEEELi256ENS_6half_tEfNS_4arch4Sm90ELb0ELb0ELb1ELb1ELb1ELb1ELb0ELb1ELb0ELb1ELb0ELb0EEENS1_21CollectiveEpilogueFwdINS6_IJSA_NS7_ILi256EEESB_EEES9_SE_SG_Li256ELb1ELb1ELb0ELb0EEENS1_36VarlenDynamicPersistentTileSchedulerILi128ELi96ELi256ELi128ELb0ELb1ELb1ELb0ELb1ELb1EEEEEEEEEvNT_6ParamsE --------------------------
	.section	.nv.constant0._ZN7cutlass13device_kernelIN5flash11enable_sm90INS1_16FlashAttnFwdSm90INS1_25CollectiveMainloopFwdSm90ILi2EN4cute5tupleIJNS5_1CILi1EEES8_S8_EEENS6_IJNS7_ILi128EEENS7_ILi96EEENS7_ILi64EEEEEELi256ENS_6half_tEfNS_4arch4Sm90ELb0ELb0ELb1ELb1ELb1ELb1ELb0ELb1ELb0ELb1ELb0ELb0EEENS1_21CollectiveEpilogueFwdINS6_IJSA_NS7_ILi256EEESB_EEES9_SE_SG_Li256ELb1ELb1ELb0ELb0EEENS1_36VarlenDynamicPersistentTileSchedulerILi128ELi96ELi256ELi128ELb0ELb1ELb1ELb0ELb1ELb1EEEEEEEEEvNT_6ParamsE,"a",@progbits
	.sectionflags	@""
	.align	4
.nv.constant0._ZN7cutlass13device_kernelIN5flash11enable_sm90INS1_16FlashAttnFwdSm90INS1_25CollectiveMainloopFwdSm90ILi2EN4cute5tupleIJNS5_1CILi1EEES8_S8_EEENS6_IJNS7_ILi128EEENS7_ILi96EEENS7_ILi64EEEEEELi256ENS_6half_tEfNS_4arch4Sm90ELb0ELb0ELb1ELb1ELb1ELb1ELb0ELb1ELb0ELb1ELb0ELb0EEENS1_21CollectiveEpilogueFwdINS6_IJSA_NS7_ILi256EEESB_EEES9_SE_SG_Li256ELb1ELb1ELb0ELb0EEENS1_36VarlenDynamicPersistentTileSchedulerILi128ELi96ELi256ELi128ELb0ELb1ELb1ELb0ELb1ELb1EEEEEEEEEvNT_6ParamsE:
	.zero		3584


//--------------------- .nv.constant0._ZN7cutlass13device_kernelIN5flash11enable_sm90INS1_16FlashAttnFwdSm90INS1_25CollectiveMainloopFwdSm90ILi2EN4cute5tupleIJNS5_1CILi1EEES8_S8_EEENS6_IJNS7_ILi128EEENS7_ILi96EEENS7_ILi64EEEEEELi256ENS_6half_tEfNS_4arch4Sm90ELb0ELb0ELb1ELb1ELb1ELb0ELb1ELb1ELb0ELb1ELb0ELb0EEENS1_21CollectiveEpilogueFwdINS6_IJSA_NS7_ILi256EEESB_EEES9_SE_SG_Li256ELb1ELb1ELb0ELb0EEENS1_36VarlenDynamicPersistentTileSchedulerILi128ELi96ELi256ELi128ELb0ELb1ELb1ELb0ELb1ELb1EEEEEEEEEvNT_6ParamsE --------------------------
	.section	.nv.constant0._ZN7cutlass13device_kernelIN5flash11enable_sm90INS1_16FlashAttnFwdSm90INS1_25CollectiveMainloopFwdSm90ILi2EN4cute5tupleIJNS5_1CILi1EEES8_S8_EEENS6_IJNS7_ILi128EEENS7_ILi96EEENS7_ILi64EEEEEELi256ENS_6half_tEfNS_4arch4Sm90ELb0ELb0ELb1ELb1ELb1ELb0ELb1ELb1ELb0ELb1ELb0ELb0EEENS1_21CollectiveEpilogueFwdINS6_IJSA_NS7_ILi256EEESB_EEES9_SE_SG_Li256ELb1ELb1ELb0ELb0EEENS1_36VarlenDynamicPersistentTileSchedulerILi128ELi96ELi256ELi128ELb0ELb1ELb1ELb0ELb1ELb1EEEEEEEEEvNT_6ParamsE,"a",@progbits
	.sectionflags	@""
	.align	4
.nv.constant0._ZN7cutlass13device_kernelIN5flash11enable_sm90INS1_16FlashAttnFwdSm90INS1_25CollectiveMainloopFwdSm90ILi2EN4cute5tupleIJNS5_1CILi1EEES8_S8_EEENS6_IJNS7_ILi128EEENS7_ILi96EEENS7_ILi64EEEEEELi256ENS_6half_tEfNS_4arch4Sm90ELb0ELb0ELb1ELb1ELb1ELb0ELb1ELb1ELb0ELb1ELb0ELb0EEENS1_21CollectiveEpilogueFwdINS6_IJSA_NS7_ILi256EEESB_EEES9_SE_SG_Li256ELb1ELb1ELb0ELb0EEENS1_36VarlenDynamicPersistentTileSchedulerILi128ELi96ELi256ELi128ELb0ELb1ELb1ELb0ELb1ELb1EEEEEEEEEvNT_6ParamsE:
	.zero		3840


//--------------------- .nv.constant0._ZN7cutlass13device_kernelIN5flash11enable_sm90INS1_16FlashAttnFwdSm90INS1_25CollectiveMainloopFwdSm90ILi2EN4cute5tupleIJNS5_1CILi1EEES8_S8_EEENS6_IJNS7_ILi128EEENS7_ILi96EEENS7_ILi64EEEEEELi256ENS_6half_tEfNS_4arch4Sm90ELb0ELb0ELb1ELb1ELb1ELb1ELb1ELb1ELb0ELb1ELb0ELb0EEENS1_21CollectiveEpilogueFwdINS6_IJSA_NS7_ILi256EEESB_EEES9_SE_SG_Li256ELb1ELb1ELb0ELb0EEENS1_36VarlenDynamicPersistentTileSchedulerILi128ELi96ELi256ELi128ELb0ELb1ELb1ELb0ELb1ELb1EEEEEEEEEvNT_6ParamsE --------------------------
	.section	.nv.constant0._ZN7cutlass13device_kernelIN5flash11enable_sm90INS1_16FlashAttnFwdSm90INS1_25CollectiveMainloopFwdSm90ILi2EN4cute5tupleIJNS5_1CILi1EEES8_S8_EEENS6_IJNS7_ILi128EEENS7_ILi96EEENS7_ILi64EEEEEELi256ENS_6half_tEfNS_4arch4Sm90ELb0ELb0ELb1ELb1ELb1ELb1ELb1ELb1ELb0ELb1ELb0ELb0EEENS1_21CollectiveEpilogueFwdINS6_IJSA_NS7_ILi256EEESB_EEES9_SE_SG_Li256ELb1ELb1ELb0ELb0EEENS1_36VarlenDynamicPersistentTileSchedulerILi128ELi96ELi256ELi128ELb0ELb1ELb1ELb0ELb1ELb1EEEEEEEEEvNT_6ParamsE,"a",@progbits
	.sectionflags	@""
	.align	4
.nv.constant0._ZN7cutlass13device_kernelIN5flash11enable_sm90INS1_16FlashAttnFwdSm90INS1_25CollectiveMainloopFwdSm90ILi2EN4cute5tupleIJNS5_1CILi1EEES8_S8_EEENS6_IJNS7_ILi128EEENS7_ILi96EEENS7_ILi64EEEEEELi256ENS_6half_tEfNS_4arch4Sm90ELb0ELb0ELb1ELb1ELb1ELb1ELb1ELb1ELb0ELb1ELb0ELb0EEENS1_21CollectiveEpilogueFwdINS6_IJSA_NS7_ILi256EEESB_EEES9_SE_SG_Li256ELb1ELb1ELb0ELb0EEENS1_36VarlenDynamicPersistentTileSchedulerILi128ELi96ELi256ELi128ELb0ELb1ELb1ELb0ELb1ELb1EEEEEEEEEvNT_6ParamsE:
	.zero		3840


//--------------------- .nv.constant0._ZN7cutlass13device_kernelIN5flash11enable_sm90INS1_16FlashAttnFwdSm90INS1_25CollectiveMainloopFwdSm90ILi2EN4cute5tupleIJNS5_1CILi1EEES8_S8_EEENS6_IJNS7_ILi128EEENS7_ILi96EEENS7_ILi64EEEEEELi256ENS_6half_tEfNS_4arch4Sm90ELb0ELb1ELb1ELb0ELb1ELb0ELb0ELb1ELb0ELb1ELb0ELb0EEENS1_21CollectiveEpilogueFwdINS6_IJSA_NS7_ILi256EEESB_EEES9_SE_SG_Li256ELb0ELb1ELb0ELb0EEENS1_30DynamicPersistentTileSchedulerILi256ELi128ELb0ELb1ELb1EEEEEEEEEvNT_6ParamsE --------------------------
	.section	.nv.constant0._ZN7cutlass13device_kernelIN5flash11enable_sm90INS1_16FlashAttnFwdSm90INS1_25CollectiveMainloopFwdSm90ILi2EN4cute5tupleIJNS5_1CILi1EEES8_S8_EEENS6_IJNS7_ILi128EEENS7_ILi96EEENS7_ILi64EEEEEELi256ENS_6half_tEfNS_4arch4Sm90ELb0ELb1ELb1ELb0ELb1ELb0ELb0ELb1ELb0ELb1ELb0ELb0EEENS1_21CollectiveEpilogueFwdINS6_IJSA_NS7_ILi256EEESB_EEES9_SE_SG_Li256ELb0ELb1ELb0ELb0EEENS1_30DynamicPersistentTileSchedulerILi256ELi128ELb0ELb1ELb1EEEEEEEEEvNT_6ParamsE,"a",@progbits
	.sectionflags	@""
	.align	4
.nv.constant0._ZN7cutlass13device_kernelIN5flash11enable_sm90INS1_16FlashAttnFwdSm90INS1_25CollectiveMainloopFwdSm90ILi2EN4cute5tupleIJNS5_1CILi1EEES8_S8_EEENS6_IJNS7_ILi128EEENS7_ILi96EEENS7_ILi64EEEEEELi256ENS_6half_tEfNS_4arch4Sm90ELb0ELb1ELb1ELb0ELb1ELb0ELb0ELb1ELb0ELb1ELb0ELb0EEENS1_21CollectiveEpilogueFwdINS6_IJSA_NS7_ILi256EEESB_EEES9_SE_SG_Li256ELb0ELb1ELb0ELb0EEENS1_30DynamicPersistentTileSchedulerILi256ELi128ELb0ELb1ELb1EEEEEEEEEvNT_6ParamsE:
	.zero		3584


//--------------------- .nv.constant0._ZN7cutlass13device_kernelIN5flash11enable_sm90INS1_16FlashAttnFwdSm90INS1_25CollectiveMainloopFwdSm90ILi2EN4cute5tupleIJNS5_1CILi1EEES8_S8_EEENS6_IJNS7_ILi128EEENS7_ILi96EEENS7_ILi64EEEEEELi256ENS_6half_tEfNS_4arch4Sm90ELb0ELb1ELb1ELb0ELb1ELb0ELb1ELb1ELb0ELb1ELb0ELb0EEENS1_21CollectiveEpilogueFwdINS6_IJSA_NS7_ILi256EEESB_EEES9_SE_SG_Li256ELb0ELb1ELb0ELb0EEENS1_30DynamicPersistentTileSchedulerILi256ELi128ELb0ELb1ELb1EEEEEEEEEvNT_6ParamsE --------------------------
	.section	.nv.constant0._ZN7cutlass13device_kernelIN5flash11enable_sm90INS1_16FlashAttnFwdSm90INS1_25CollectiveMainloopFwdSm90ILi2EN4cute5tupleIJNS5_1CILi1EEES8_S8_EEENS6_IJNS7_ILi128EEENS7_ILi96EEENS7_ILi64EEEEEELi256ENS_6half_tEfNS_4arch4Sm90ELb0ELb1ELb1ELb0ELb1ELb0ELb1ELb1ELb0ELb1ELb0ELb0EEENS1_21CollectiveEpilogueFwdINS6_IJSA_NS7_ILi256EEESB_EEES9_SE_SG_Li256ELb0ELb1ELb0ELb0EEENS1_30DynamicPersistentTileSchedulerILi256ELi128ELb0ELb1ELb1EEEEEEEEEvNT_6ParamsE,"a",@progbits
	.sectionflags	@""
	.align	4
.nv.constant0._ZN7cutlass13device_kernelIN5flash11enable_sm90INS1_16FlashAttnFwdSm90INS1_25CollectiveMainloopFwdSm90ILi2EN4cute5tupleIJNS5_1CILi1EEES8_S8_EEENS6_IJNS7_ILi128EEENS7_ILi96EEENS7_ILi64EEEEEELi256ENS_6half_tEfNS_4arch4Sm90ELb0ELb1ELb1ELb0ELb1ELb0ELb1ELb1ELb0ELb1ELb0ELb0EEENS1_21CollectiveEpilogueFwdINS6_IJSA_NS7_ILi256EEESB_EEES9_SE_SG_Li256ELb0ELb1ELb0ELb0EEENS1_30DynamicPersistentTileSchedulerILi256ELi128ELb0ELb1ELb1EEEEEEEEEvNT_6ParamsE:
	.zero		3840


//--------------------- .nv.constant0._ZN7cutlass13device_kernelIN5flash11enable_sm90INS1_16FlashAttnFwdSm90INS1_25CollectiveMainloopFwdSm90ILi2EN4cute5tupleIJNS5_1CILi1EEES8_S8_EEENS6_IJNS7_ILi128EEENS7_ILi96EEENS7_ILi64EEEEEELi256ENS_6half_tEfNS_4arch4Sm90ELb0ELb1ELb1ELb1ELb1ELb0ELb0ELb1ELb0ELb1ELb0ELb0EEENS1_21CollectiveEpilogueFwdINS6_IJSA_NS7_ILi256EEESB_EEES9_SE_SG_Li256ELb1ELb1ELb0ELb0EEENS1_36VarlenDynamicPersistentTileSchedulerILi128ELi96ELi256ELi128ELb0ELb1ELb1ELb1ELb0ELb1EEEEEEEEEvNT_6ParamsE --------------------------
	.section	.nv.constant0._ZN7cutlass13device_kernelIN5flash11enable_sm90INS1_16FlashAttnFwdSm90INS1_25CollectiveMainloopFwdSm90ILi2EN4cute5tupleIJNS5_1CILi1EEES8_S8_EEENS6_IJNS7_ILi128EEENS7_ILi96EEENS7_ILi64EEEEEELi256ENS_6half_tEfNS_4arch4Sm90ELb0ELb1ELb1ELb1ELb1ELb0ELb0ELb1ELb0ELb1ELb0ELb0EEENS1_21CollectiveEpilogueFwdINS6_IJSA_NS7_ILi256EEESB_EEES9_SE_SG_Li256ELb1ELb1ELb0ELb0EEENS1_36VarlenDynamicPersistentTileSchedulerILi128ELi96ELi256ELi128ELb0ELb1ELb1ELb1ELb0ELb1EEEEEEEEEvNT_6ParamsE,"a",@progbits
	.sectionflags	@""
	.align	4
.nv.constant0._ZN7cutlass13device_kernelIN5flash11enable_sm90INS1_16FlashAttnFwdSm90INS1_25CollectiveMainloopFwdSm90ILi2EN4cute5tupleIJNS5_1CILi1EEES8_S8_EEENS6_IJNS7_ILi128EEENS7_ILi96EEENS7_ILi64EEEEEELi256ENS_6half_tEfNS_4arch4Sm90ELb0ELb1ELb1ELb1ELb1ELb0ELb0ELb1ELb0ELb1ELb0ELb0EEENS1_21CollectiveEpilogueFwdINS6_IJSA_NS7_ILi256EEESB_EEES9_SE_SG_Li256ELb1ELb1ELb0ELb0EEENS1_36VarlenDynamicPersistentTileSchedulerILi128ELi96ELi256ELi128ELb0ELb1ELb1ELb1ELb0ELb1EEEEEEEEEvNT_6ParamsE:
	.zero		3584


//--------------------- .nv.constant0._ZN7cutlass13device_kernelIN5flash11enable_sm90INS1_16FlashAttnFwdSm90INS1_25CollectiveMainloopFwdSm90ILi2EN4cute5tupleIJNS5_1CILi1EEES8_S8_EEENS6_IJNS7_ILi128EEENS7_ILi96EEENS7_ILi64EEEEEELi256ENS_6half_tEfNS_4arch4Sm90ELb0ELb1ELb1ELb1ELb1ELb1ELb0ELb1ELb0ELb1ELb0ELb0EEENS1_21CollectiveEpilogueFwdINS6_IJSA_NS7_ILi256EEESB_EEES9_SE_SG_Li256ELb1ELb1ELb0ELb0EEENS1_36VarlenDynamicPersistentTileSchedulerILi128ELi96ELi256ELi128ELb0ELb1ELb1ELb1ELb0ELb1EEEEEEEEEvNT_6ParamsE --------------------------
	.section	.nv.constant0._ZN7cutlass13device_kernelIN5flash11enable_sm90INS1_16FlashAttnFwdSm90INS1_25CollectiveMainloopFwdSm90ILi2EN4cute5tupleIJNS5_1CILi1EEES8_S8_EEENS6_IJNS7_ILi128EEENS7_ILi96EEENS7_ILi64EEEEEELi256ENS_6half_tEfNS_4arch4Sm90ELb0ELb1ELb1ELb1ELb1ELb1ELb0ELb1ELb0ELb1ELb0ELb0EEENS1_21CollectiveEpilogueFwdINS6_IJSA_NS7_ILi256EEESB_EEES9_SE_SG_Li256ELb1ELb1ELb0ELb0EEENS1_36VarlenDynamicPersistentTileSchedulerILi128ELi96ELi256ELi128ELb0ELb1ELb1ELb1ELb0ELb1EEEEEEEEEvNT_6ParamsE,"a",@progbits
	.sectionflags	@""
	.align	4
.nv.constant0._ZN7cutlass13device_kernelIN5flash11enable_sm90INS1_16FlashAttnFwdSm90INS1_25CollectiveMainloopFwdSm90ILi2EN4cute5tupleIJNS5_1CILi1EEES8_S8_EEENS6_IJNS7_ILi128EEENS7_ILi96EEENS7_ILi64EEEEEELi256ENS_6half_tEfNS_4arch4Sm90ELb0ELb1ELb1ELb1ELb1ELb1ELb0ELb1ELb0ELb1ELb0ELb0EEENS1_21CollectiveEpilogueFwdINS6_IJSA_NS7_ILi256EEESB_EEES9_SE_SG_Li256ELb1ELb1ELb0ELb0EEENS1_36VarlenDynamicPersistentTileSchedulerILi128ELi96ELi256ELi128ELb0ELb1ELb1ELb1ELb0ELb1EEEEEEEEEvNT_6ParamsE:
	.zero		3584


//--------------------- .nv.constant0._ZN7cutlass13device_kernelIN5flash11enable_sm90INS1_16FlashAttnFwdSm90INS1_25CollectiveMainloopFwdSm90ILi2EN4cute5tupleIJNS5_1CILi1EEES8_S8_EEENS6_IJNS7_ILi128EEENS7_ILi96EEENS7_ILi64EEEEEELi256ENS_6half_tEfNS_4arch4Sm90ELb0ELb1ELb1ELb1ELb1ELb0ELb1ELb1ELb0ELb1ELb0ELb0EEENS1_21CollectiveEpilogueFwdINS6_IJSA_NS7_ILi256EEESB_EEES9_SE_SG_Li256ELb1ELb1ELb0ELb0EEENS1_36VarlenDynamicPersistentTileSchedulerILi128ELi96ELi256ELi128ELb0ELb1ELb1ELb1ELb0ELb1EEEEEEEEEvNT_6ParamsE --------------------------
	.section	.nv.constant0._ZN7cutlass13device_kernelIN5flash11enable_sm90INS1_16FlashAttnFwdSm90INS1_25CollectiveMainloopFwdSm90ILi2EN4cute5tupleIJNS5_1CILi1EEES8_S8_EEENS6_IJNS7_ILi128EEENS7_ILi96EEENS7_ILi64EEEEEELi256ENS_6half_tEfNS_4arch4Sm90ELb0ELb1ELb1ELb1ELb1ELb0ELb1ELb1ELb0ELb1ELb0ELb0EEENS1_21CollectiveEpilogueFwdINS6_IJSA_NS7_ILi256EEESB_EEES9_SE_SG_Li256ELb1ELb1ELb0ELb0EEENS1_36VarlenDynamicPersistentTileSchedulerILi128ELi96ELi256ELi128ELb0ELb1ELb1ELb1ELb0ELb1EEEEEEEEEvNT_6ParamsE,"a",@progbits
	.sectionflags	@""
	.align	4
.nv.constant0._ZN7cutlass13device_kernelIN5flash11enable_sm90INS1_16FlashAttnFwdSm90INS1_25CollectiveMainloopFwdSm90ILi2EN4cute5tupleIJNS5_1CILi1EEES8_S8_EEENS6_IJNS7_ILi128EEENS7_ILi96EEENS7_ILi64EEEEEELi256ENS_6half_tEfNS_4arch4Sm90ELb0ELb1ELb1ELb1ELb1ELb0ELb1ELb1ELb0ELb1ELb0ELb0EEENS1_21CollectiveEpilogueFwdINS6_IJSA_NS7_ILi256EEESB_EEES9_SE_SG_Li256ELb1ELb1ELb0ELb0EEENS1_36VarlenDynamicPersistentTileSchedulerILi128ELi96ELi256ELi128ELb0ELb1ELb1ELb1ELb0ELb1EEEEEEEEEvNT_6ParamsE:
	.zero		3840


//--------------------- .nv.constant0._ZN7cutlass13device_kernelIN5flash11enable_sm90INS1_16FlashAttnFwdSm90INS1_25CollectiveMainloopFwdSm90ILi2EN4cute5tupleIJNS5_1CILi1EEES8_S8_EEENS6_IJNS7_ILi128EEENS7_ILi96EEENS7_ILi64EEEEEELi256ENS_6half_tEfNS_4arch4Sm90ELb0ELb1ELb1ELb1ELb1ELb1ELb1ELb1ELb0ELb1ELb0ELb0EEENS1_21CollectiveEpilogueFwdINS6_IJSA_NS7_ILi256EEESB_EEES9_SE_SG_Li256ELb1ELb1ELb0ELb0EEENS1_36VarlenDynamicPersistentTileSchedulerILi128ELi96ELi256ELi128ELb0ELb1ELb1ELb1ELb0ELb1EEEEEEEEEvNT_6ParamsE --------------------------
	.section	.nv.constant0._ZN7cutlass13device_kernelIN5flash11enable_sm90INS1_16FlashAttnFwdSm90INS1_25CollectiveMainloopFwdSm90ILi2EN4cute5tupleIJNS5_1CILi1EEES8_S8_EEENS6_IJNS7_ILi128EEENS7_ILi96EEENS7_ILi64EEEEEELi256ENS_6half_tEfNS_4arch4Sm90ELb0ELb1ELb1ELb1ELb1ELb1ELb1ELb1ELb0ELb1ELb0ELb0EEENS1_21CollectiveEpilogueFwdINS6_IJSA_NS7_ILi256EEESB_EEES9_SE_SG_Li256ELb1ELb1ELb0ELb0EEENS1_36VarlenDynamicPersistentTileSchedulerILi128ELi96ELi256ELi128ELb0ELb1ELb1ELb1ELb0ELb1EEEEEEEEEvNT_6ParamsE,"a",@progbits
	.sectionflags	@""
	.align	4
.nv.constant0._ZN7cutlass13device_kernelIN5flash11enable_sm90INS1_16FlashAttnFwdSm90INS1_25CollectiveMainloopFwdSm90ILi2EN4cute5tupleIJNS5_1CILi1EEES8_S8_EEENS6_IJNS7_ILi128EEENS7_ILi96EEENS7_ILi64EEEEEELi256ENS_6half_tEfNS_4arch4Sm90ELb0ELb1ELb1ELb1ELb1ELb1ELb1ELb1ELb0ELb1ELb0ELb0EEENS1_21CollectiveEpilogueFwdINS6_IJSA_NS7_ILi256EEESB_EEES9_SE_SG_Li256ELb1ELb1ELb0ELb0EEENS1_36VarlenDynamicPersistentTileSchedulerILi128ELi96ELi256ELi128ELb0ELb1ELb1ELb1ELb0ELb1EEEEEEEEEvNT_6ParamsE:
	.zero		3840


//--------------------- .nv.constant0._ZN7cutlass13device_kernelIN5flash11enable_sm90INS1_16FlashAttnFwdSm90INS1_25CollectiveMainloopFwdSm90ILi2EN4cute5tupleIJNS5_1CILi1EEES8_S8_EEENS6_IJNS7_ILi128EEENS7_ILi96EEENS7_ILi64EEEEEELi256ENS_6half_tEfNS_4arch4Sm90ELb1ELb0ELb1ELb0ELb1ELb0ELb0ELb1ELb0ELb1ELb0ELb0EEENS1_21CollectiveEpilogueFwdINS6_IJSA_NS7_ILi256EEESB_EEES9_SE_SG_Li256ELb0ELb1ELb0ELb0EEENS1_30DynamicPersistentTileSchedulerILi256ELi128ELb0ELb1ELb1EEEEEEEEEvNT_6ParamsE --------------------------
	.section	.nv.constant0._ZN7cutlass13device_kernelIN5flash11enable_sm90INS1_16FlashAttnFwdSm90INS1_25CollectiveMainloopFwdSm90ILi2EN4cute5tupleIJNS5_1CILi1EEES8_S8_EEENS6_IJNS7_ILi128EEENS7_ILi96EEENS7_ILi64EEEEEELi256ENS_6half_tEfNS_4arch4Sm90ELb1ELb0ELb1ELb0ELb1ELb0ELb0ELb1ELb0ELb1ELb0ELb0EEENS1_21CollectiveEpilogueFwdINS6_IJSA_NS7_ILi256EEESB_EEES9_SE_SG_Li256ELb0ELb1ELb0ELb0EEENS1_30DynamicPersistentTileSchedulerILi256ELi128ELb0ELb1ELb1EEEEEEEEEvNT_6ParamsE,"a",@progbits
	.sectionflags	@""
	.align	4
.nv.constant0._ZN7cutlass13device_kernelIN5flash11enable_sm90INS1_16FlashAttnFwdSm90INS1_25CollectiveMainloopFwdSm90ILi2EN4cute5tupleIJNS5_1CILi1EEES8_S8_EEENS6_IJNS7_ILi128EEENS7_ILi96EEENS7_ILi64EEEEEELi256ENS_6half_tEfNS_4arch4Sm90ELb1ELb0ELb1ELb0ELb1ELb0ELb0ELb1ELb0ELb1ELb0ELb0EEENS1_21CollectiveEpilogueFwdINS6_IJSA_NS7_ILi256EEESB_EEES9_SE_SG_Li256ELb0ELb1ELb0ELb0EEENS1_30DynamicPersistentTileSchedulerILi256ELi128ELb0ELb1ELb1EEEEEEEEEvNT_6ParamsE:
	.zero		3584


//--------------------- .nv.constant0._ZN7cutlass13device_kernelIN5flash11enable_sm90INS1_16FlashAttnFwdSm90INS1_25CollectiveMainloopFwdSm90ILi2EN4cute5tupleIJNS5_1CILi1EEES8_S8_EEENS6_IJNS7_ILi128EEENS7_ILi96EEENS7_ILi64EEEEEELi256ENS_6half_tEfNS_4arch4Sm90ELb1ELb0ELb1ELb0ELb1ELb0ELb1ELb1ELb0ELb1ELb0ELb0EEENS1_21CollectiveEpilogueFwdINS6_IJSA_NS7_ILi256EEESB_EEES9_SE_SG_Li256ELb0ELb1ELb0ELb0EEENS1_30DynamicPersistentTileSchedulerILi256ELi128ELb0ELb1ELb1EEEEEEEEEvNT_6ParamsE --------------------------
	.section	.nv.constant0._ZN7cutlass13device_kernelIN5flash11enable_sm90INS1_16FlashAttnFwdSm90INS1_25CollectiveMainloopFwdSm90ILi2EN4cute5tupleIJNS5_1CILi1EEES8_S8_EEENS6_IJNS7_ILi128EEENS7_ILi96EEENS7_ILi64EEEEEELi256ENS_6half_tEfNS_4arch4Sm90ELb1ELb0ELb1ELb0ELb1ELb0ELb1ELb1ELb0ELb1ELb0ELb0EEENS1_21CollectiveEpilogueFwdINS6_IJSA_NS7_ILi256EEESB_EEES9_SE_SG_Li256ELb0ELb1ELb0ELb0EEENS1_30DynamicPersistentTileSchedulerILi256ELi128ELb0ELb1ELb1EEEEEEEEEvNT_6ParamsE,"a",@progbits
	.sectionflags	@""
	.align	4
.nv.constant0._ZN7cutlass13device_kernelIN5flash11enable_sm90INS1_16FlashAttnFwdSm90INS1_25CollectiveMainloopFwdSm90ILi2EN4cute5tupleIJNS5_1CILi1EEES8_S8_EEENS6_IJNS7_ILi128EEENS7_ILi96EEENS7_ILi64EEEEEELi256ENS_6half_tEfNS_4arch4Sm90ELb1ELb0ELb1ELb0ELb1ELb0ELb1ELb1ELb0ELb1ELb0ELb0EEENS1_21CollectiveEpilogueFwdINS6_IJSA_NS7_ILi256EEESB_EEES9_SE_SG_Li256ELb0ELb1ELb0ELb0EEENS1_30DynamicPersistentTileSchedulerILi256ELi128ELb0ELb1ELb1EEEEEEEEEvNT_6ParamsE:
	.zero		3840


//--------------------- .nv.constant0._ZN7cutlass13device_kernelIN5flash11enable_sm90INS1_16FlashAttnFwdSm90INS1_25CollectiveMainloopFwdSm90ILi2EN4cute5tupleIJNS5_1CILi1EEES8_S8_EEENS6_IJNS7_ILi128EEENS7_ILi96EEENS7_ILi64EEEEEELi256ENS_6half_tEfNS_4arch4Sm90ELb1ELb0ELb1ELb1ELb1ELb0ELb0ELb1ELb0ELb1ELb0ELb0EEENS1_21CollectiveEpilogueFwdINS6_IJSA_NS7_ILi256EEESB_EEES9_SE_SG_Li256ELb1ELb1ELb0ELb0EEENS1_36VarlenDynamicPersistentTileSchedulerILi128ELi96ELi256ELi128ELb0ELb1ELb1ELb1ELb1ELb1EEEEEEEEEvNT_6ParamsE --------------------------
	.section	.nv.constant0._ZN7cutlass13device_kernelIN5flash11enable_sm90INS1_16FlashAttnFwdSm90INS1_25CollectiveMainloopFwdSm90ILi2EN4cute5tupleIJNS5_1CILi1EEES8_S8_EEENS6_IJNS7_ILi128EEENS7_ILi96EEENS7_ILi64EEEEEELi256ENS_6half_tEfNS_4arch4Sm90ELb1ELb0ELb1ELb1ELb1ELb0ELb0ELb1ELb0ELb1ELb0ELb0EEENS1_21CollectiveEpilogueFwdINS6_IJSA_NS7_ILi256EEESB_EEES9_SE_SG_Li256ELb1ELb1ELb0ELb0EEENS1_36VarlenDynamicPersistentTileSchedulerILi128ELi96ELi256ELi128ELb0ELb1ELb1ELb1ELb1ELb1EEEEEEEEEvNT_6ParamsE,"a",@progbits
	.sectionflags	@""
	.align	4
.nv.constant0._ZN7cutlass13device_kernelIN5flash11enable_sm90INS1_16FlashAttnFwdSm90INS1_25CollectiveMainloopFwdSm90ILi2EN4cute5tupleIJNS5_1CILi1EEES8_S8_EEENS6_IJNS7_ILi128EEENS7_ILi96EEENS7_ILi64EEEEEELi256ENS_6half_tEfNS_4arch4Sm90ELb1ELb0ELb1ELb1ELb1ELb0ELb0ELb1ELb0ELb1ELb0ELb0EEENS1_21CollectiveEpilogueFwdINS6_IJSA_NS7_ILi256EEESB_EEES9_SE_SG_Li256ELb1ELb1ELb0ELb0EEENS1_36VarlenDynamicPersistentTileSchedulerILi128ELi96ELi256ELi128ELb0ELb1ELb1ELb1ELb1ELb1EEEEEEEEEvNT_6ParamsE:
	.zero		3584


//--------------------- .nv.constant0._ZN7cutlass13device_kernelIN5flash11enable_sm90INS1_16FlashAttnFwdSm90INS1_25CollectiveMainloopFwdSm90ILi2EN4cute5tupleIJNS5_1CILi1EEES8_S8_EEENS6_IJNS7_ILi128EEENS7_ILi96EEENS7_ILi64EEEEEELi256ENS_6half_tEfNS_4arch4Sm90ELb1ELb0ELb1ELb1ELb1ELb1ELb0ELb1ELb0ELb1ELb0ELb0EEENS1_21CollectiveEpilogueFwdINS6_IJSA_NS7_ILi256EEESB_EEES9_SE_SG_Li256ELb1ELb1ELb0ELb0EEENS1_36VarlenDynamicPersistentTileSchedulerILi128ELi96ELi256ELi128ELb0ELb1ELb1ELb1ELb1ELb1EEEEEEEEEvNT_6ParamsE --------------------------
	.section	.nv.constant0._ZN7cutlass13device_kernelIN5flash11enable_sm90INS1_16FlashAttnFwdSm90INS1_25CollectiveMainloopFwdSm90ILi2EN4cute5tupleIJNS5_1CILi1EEES8_S8_EEENS6_IJNS7_ILi128EEENS7_ILi96EEENS7_ILi64EEEEEELi256ENS_6half_tEfNS_4arch4Sm90ELb1ELb0ELb1ELb1ELb1ELb1ELb0ELb1ELb0ELb1ELb0ELb0EEENS1_21CollectiveEpilogueFwdINS6_IJSA_NS7_ILi256EEESB_EEES9_SE_SG_Li256ELb1ELb1ELb0ELb0EEENS1_36VarlenDynamicPersistentTileSchedulerILi128ELi96ELi256ELi128ELb0ELb1ELb1ELb1ELb1ELb1EEEEEEEEEvNT_6ParamsE,"a",@progbits
	.sectionflags	@""
	.align	4
.nv.constant0._ZN7cutlass13device_kernelIN5flash11enable_sm90INS1_16FlashAttnFwdSm90INS1_25CollectiveMainloopFwdSm90ILi2EN4cute5tupleIJNS5_1CILi1EEES8_S8_EEENS6_IJNS7_ILi128EEENS7_ILi96EEENS7_ILi64EEEEEELi256ENS_6half_tEfNS_4arch4Sm90ELb1ELb0ELb1ELb1ELb1ELb1ELb0ELb1ELb0ELb1ELb0ELb0EEENS1_21CollectiveEpilogueFwdINS6_IJSA_NS7_ILi256EEESB_EEES9_SE_SG_Li256ELb1ELb1ELb0ELb0EEENS1_36VarlenDynamicPersistentTileSchedulerILi128ELi96ELi256ELi128ELb0ELb1ELb1ELb1ELb1ELb1EEEEEEEEEvNT_6ParamsE:
	.zero		3584


//--------------------- .nv.constant0._ZN7cutlass13device_kernelIN5flash11enable_sm90INS1_16FlashAttnFwdSm90INS1_25CollectiveMainloopFwdSm90ILi2EN4cute5tupleIJNS5_1CILi1EEES8_S8_EEENS6_IJNS7_ILi128EEENS7_ILi96EEENS7_ILi64EEEEEELi256ENS_6half_tEfNS_4arch4Sm90ELb1ELb0ELb1ELb1ELb1ELb0ELb1ELb1ELb0ELb1ELb0ELb0EEENS1_21CollectiveEpilogueFwdINS6_IJSA_NS7_ILi256EEESB_EEES9_SE_SG_Li256ELb1ELb1ELb0ELb0EEENS1_36VarlenDynamicPersistentTileSchedulerILi128ELi96ELi256ELi128ELb0ELb1ELb1ELb1ELb1ELb1EEEEEEEEEvNT_6ParamsE --------------------------
	.section	.nv.constant0._ZN7cutlass13device_kernelIN5flash11enable_sm90INS1_16FlashAttnFwdSm90INS1_25CollectiveMainloopFwdSm90ILi2EN4cute5tupleIJNS5_1CILi1EEES8_S8_EEENS6_IJNS7_ILi128EEENS7_ILi96EEENS7_ILi64EEEEEELi256ENS_6half_tEfNS_4arch4Sm90ELb1ELb0ELb1ELb1ELb1ELb0ELb1ELb1ELb0ELb1ELb0ELb0EEENS1_21CollectiveEpilogueFwdINS6_IJSA_NS7_ILi256EEESB_EEES9_SE_SG_Li256ELb1ELb1ELb0ELb0EEENS1_36VarlenDynamicPersistentTileSchedulerILi128ELi96ELi256ELi128ELb0ELb1ELb1ELb1ELb1ELb1EEEEEEEEEvNT_6ParamsE,"a",@progbits
	.sectionflags	@""
	.align	4
.nv.constant0._ZN7cutlass13device_kernelIN5flash11enable_sm90INS1_16FlashAttnFwdSm90INS1_25CollectiveMainloopFwdSm90ILi2EN4cute5tupleIJNS5_1CILi1EEES8_S8_EEENS6_IJNS7_ILi128EEENS7_ILi96EEENS7_ILi64EEEEEELi256ENS_6half_tEfNS_4arch4Sm90ELb1ELb0ELb1ELb1ELb1ELb0ELb1ELb1ELb0ELb1ELb0ELb0EEENS1_21CollectiveEpilogueFwdINS6_IJSA_NS7_ILi256EEESB_EEES9_SE_SG_Li256ELb1ELb1ELb0ELb0EEENS1_36VarlenDynamicPersistentTileSchedulerILi128ELi96ELi256ELi128ELb0ELb1ELb1ELb1ELb1ELb1EEEEEEEEEvNT_6ParamsE:
	.zero		3840


//--------------------- .nv.constant0._ZN7cutlass13device_kernelIN5flash11enable_sm90INS1_16FlashAttnFwdSm90INS1_25CollectiveMainloopFwdSm90ILi2EN4cute5tupleIJNS5_1CILi1EEES8_S8_EEENS6_IJNS7_ILi128EEENS7_ILi96EEENS7_ILi64EEEEEELi256ENS_6half_tEfNS_4arch4Sm90ELb1ELb0ELb1ELb1ELb1ELb1ELb1ELb1ELb0ELb1ELb0ELb0EEENS1_21CollectiveEpilogueFwdINS6_IJSA_NS7_ILi256EEESB_EEES9_SE_SG_Li256ELb1ELb1ELb0ELb0EEENS1_36VarlenDynamicPersistentTileSchedulerILi128ELi96ELi256ELi128ELb0ELb1ELb1ELb1ELb1ELb1EEEEEEEEEvNT_6ParamsE --------------------------
	.section	.nv.constant0._ZN7cutlass13device_kernelIN5flash11enable_sm90INS1_16FlashAttnFwdSm90INS1_25CollectiveMainloopFwdSm90ILi2EN4cute5tupleIJNS5_1CILi1EEES8_S8_EEENS6_IJNS7_ILi128EEENS7_ILi96EEENS7_ILi64EEEEEELi256ENS_6half_tEfNS_4arch4Sm90ELb1ELb0ELb1ELb1ELb1ELb1ELb1ELb1ELb0ELb1ELb0ELb0EEENS1_21CollectiveEpilogueFwdINS6_IJSA_NS7_ILi256EEESB_EEES9_SE_SG_Li256ELb1ELb1ELb0ELb0EEENS1_36VarlenDynamicPersistentTileSchedulerILi128ELi96ELi256ELi128ELb0ELb1ELb1ELb1ELb1ELb1EEEEEEEEEvNT_6ParamsE,"a",@progbits
	.sectionflags	@""
	.align	4
.nv.constant0._ZN7cutlass13device_kernelIN5flash11enable_sm90INS1_16FlashAttnFwdSm90INS1_25CollectiveMainloopFwdSm90ILi2EN4cute5tupleIJNS5_1CILi1EEES8_S8_EEENS6_IJNS7_ILi128EEENS7_ILi96EEENS7_ILi64EEEEEELi256ENS_6half_tEfNS_4arch4Sm90ELb1ELb0ELb1ELb1ELb1ELb1ELb1ELb1ELb0ELb1ELb0ELb0EEENS1_21CollectiveEpilogueFwdINS6_IJSA_NS7_ILi256EEESB_EEES9_SE_SG_Li256ELb1ELb1ELb0ELb0EEENS1_36VarlenDynamicPersistentTileSchedulerILi128ELi96ELi256ELi128ELb0ELb1ELb1ELb1ELb1ELb1EEEEEEEEEvNT_6ParamsE:
	.zero		3840


//--------------------- SYMBOLS --------------------------

	.type		.nv.reservedSmem.offset0,@object
	.size		.nv.reservedSmem.offset0,0x4
